//
// Generated by NVIDIA NVVM Compiler
//
// Compiler Build ID: CL-36424714
// Cuda compilation tools, release 13.0, V13.0.88
// Based on NVVM 20.0.0
//

.version 9.0
.target sm_100
.address_size 64

	// .globl	_ZN3cub18CUB_300001_SM_10006detail11EmptyKernelIvEEvv
.global .align 1 .b8 _ZN30_INTERNAL_8786c543_4_k_cu_main4cuda3std3__45__cpo5beginE[1];
.global .align 1 .b8 _ZN30_INTERNAL_8786c543_4_k_cu_main4cuda3std3__45__cpo3endE[1];
.global .align 1 .b8 _ZN30_INTERNAL_8786c543_4_k_cu_main4cuda3std3__45__cpo6cbeginE[1];
.global .align 1 .b8 _ZN30_INTERNAL_8786c543_4_k_cu_main4cuda3std3__45__cpo4cendE[1];
.global .align 1 .b8 _ZN30_INTERNAL_8786c543_4_k_cu_main4cuda3std3__45__cpo6rbeginE[1];
.global .align 1 .b8 _ZN30_INTERNAL_8786c543_4_k_cu_main4cuda3std3__45__cpo4rendE[1];
.global .align 1 .b8 _ZN30_INTERNAL_8786c543_4_k_cu_main4cuda3std3__45__cpo7crbeginE[1];
.global .align 1 .b8 _ZN30_INTERNAL_8786c543_4_k_cu_main4cuda3std3__45__cpo5crendE[1];
.global .align 1 .b8 _ZN30_INTERNAL_8786c543_4_k_cu_main4cuda3std3__432_GLOBAL__N__8786c543_4_k_cu_main6ignoreE[1];
.global .align 1 .b8 _ZN30_INTERNAL_8786c543_4_k_cu_main4cuda3std3__419piecewise_constructE[1];
.global .align 1 .b8 _ZN30_INTERNAL_8786c543_4_k_cu_main4cuda3std3__48in_placeE[1];
.global .align 1 .b8 _ZN30_INTERNAL_8786c543_4_k_cu_main4cuda3std3__420unreachable_sentinelE[1];
.global .align 1 .b8 _ZN30_INTERNAL_8786c543_4_k_cu_main4cuda3std3__47nulloptE[1];
.global .align 1 .b8 _ZN30_INTERNAL_8786c543_4_k_cu_main4cuda3std3__48unexpectE[1];
.global .align 1 .b8 _ZN30_INTERNAL_8786c543_4_k_cu_main4cuda3std6ranges3__45__cpo4swapE[1];
.global .align 1 .b8 _ZN30_INTERNAL_8786c543_4_k_cu_main4cuda3std6ranges3__45__cpo9iter_moveE[1];
.global .align 1 .b8 _ZN30_INTERNAL_8786c543_4_k_cu_main4cuda3std6ranges3__45__cpo5beginE[1];
.global .align 1 .b8 _ZN30_INTERNAL_8786c543_4_k_cu_main4cuda3std6ranges3__45__cpo3endE[1];
.global .align 1 .b8 _ZN30_INTERNAL_8786c543_4_k_cu_main4cuda3std6ranges3__45__cpo6cbeginE[1];
.global .align 1 .b8 _ZN30_INTERNAL_8786c543_4_k_cu_main4cuda3std6ranges3__45__cpo4cendE[1];
.global .align 1 .b8 _ZN30_INTERNAL_8786c543_4_k_cu_main4cuda3std6ranges3__45__cpo7advanceE[1];
.global .align 1 .b8 _ZN30_INTERNAL_8786c543_4_k_cu_main4cuda3std6ranges3__45__cpo9iter_swapE[1];
.global .align 1 .b8 _ZN30_INTERNAL_8786c543_4_k_cu_main4cuda3std6ranges3__45__cpo4nextE[1];
.global .align 1 .b8 _ZN30_INTERNAL_8786c543_4_k_cu_main4cuda3std6ranges3__45__cpo4prevE[1];
.global .align 1 .b8 _ZN30_INTERNAL_8786c543_4_k_cu_main4cuda3std6ranges3__45__cpo4dataE[1];
.global .align 1 .b8 _ZN30_INTERNAL_8786c543_4_k_cu_main4cuda3std6ranges3__45__cpo5cdataE[1];
.global .align 1 .b8 _ZN30_INTERNAL_8786c543_4_k_cu_main4cuda3std6ranges3__45__cpo4sizeE[1];
.global .align 1 .b8 _ZN30_INTERNAL_8786c543_4_k_cu_main4cuda3std6ranges3__45__cpo5ssizeE[1];
.global .align 1 .b8 _ZN30_INTERNAL_8786c543_4_k_cu_main4cuda3std6ranges3__45__cpo8distanceE[1];
.global .align 1 .b8 _ZN30_INTERNAL_8786c543_4_k_cu_main6thrust24THRUST_300001_SM_1000_NS8cuda_cub3parE[1];
.global .align 1 .b8 _ZN30_INTERNAL_8786c543_4_k_cu_main6thrust24THRUST_300001_SM_1000_NS8cuda_cub10par_nosyncE[1];
.global .align 1 .b8 _ZN30_INTERNAL_8786c543_4_k_cu_main6thrust24THRUST_300001_SM_1000_NS6system6detail10sequential3seqE[1];
.global .align 1 .b8 _ZN30_INTERNAL_8786c543_4_k_cu_main6thrust24THRUST_300001_SM_1000_NS6system3cpp3parE[1];
.global .align 1 .b8 _ZN30_INTERNAL_8786c543_4_k_cu_main6thrust24THRUST_300001_SM_1000_NS12placeholders2_1E[1];
.global .align 1 .b8 _ZN30_INTERNAL_8786c543_4_k_cu_main6thrust24THRUST_300001_SM_1000_NS12placeholders2_2E[1];
.global .align 1 .b8 _ZN30_INTERNAL_8786c543_4_k_cu_main6thrust24THRUST_300001_SM_1000_NS12placeholders2_3E[1];
.global .align 1 .b8 _ZN30_INTERNAL_8786c543_4_k_cu_main6thrust24THRUST_300001_SM_1000_NS12placeholders2_4E[1];
.global .align 1 .b8 _ZN30_INTERNAL_8786c543_4_k_cu_main6thrust24THRUST_300001_SM_1000_NS12placeholders2_5E[1];
.global .align 1 .b8 _ZN30_INTERNAL_8786c543_4_k_cu_main6thrust24THRUST_300001_SM_1000_NS12placeholders2_6E[1];
.global .align 1 .b8 _ZN30_INTERNAL_8786c543_4_k_cu_main6thrust24THRUST_300001_SM_1000_NS12placeholders2_7E[1];
.global .align 1 .b8 _ZN30_INTERNAL_8786c543_4_k_cu_main6thrust24THRUST_300001_SM_1000_NS12placeholders2_8E[1];
.global .align 1 .b8 _ZN30_INTERNAL_8786c543_4_k_cu_main6thrust24THRUST_300001_SM_1000_NS12placeholders2_9E[1];
.global .align 1 .b8 _ZN30_INTERNAL_8786c543_4_k_cu_main6thrust24THRUST_300001_SM_1000_NS12placeholders3_10E[1];
.global .align 1 .b8 _ZN30_INTERNAL_8786c543_4_k_cu_main6thrust24THRUST_300001_SM_1000_NS3seqE[1];
.global .align 1 .b8 _ZN30_INTERNAL_8786c543_4_k_cu_main6thrust24THRUST_300001_SM_1000_NS6deviceE[1];
.global .align 4 .b8 __cudart_i2opi_f[24] = {65, 144, 67, 60, 153, 149, 98, 219, 192, 221, 52, 245, 209, 87, 39, 252, 41, 21, 68, 78, 110, 131, 249, 162};

.visible .entry _ZN3cub18CUB_300001_SM_10006detail11EmptyKernelIvEEvv()
{


	ret;

}
	// .globl	_ZN3cub18CUB_300001_SM_10006detail8for_each13static_kernelINS2_12policy_hub_t12policy_500_tEmN6thrust24THRUST_300001_SM_1000_NS8cuda_cub20__uninitialized_fill7functorINS7_10device_ptrIfEEfEEEEvT0_T1_
.visible .entry _ZN3cub18CUB_300001_SM_10006detail8for_each13static_kernelINS2_12policy_hub_t12policy_500_tEmN6thrust24THRUST_300001_SM_1000_NS8cuda_cub20__uninitialized_fill7functorINS7_10device_ptrIfEEfEEEEvT0_T1_(
	.param .u64 _ZN3cub18CUB_300001_SM_10006detail8for_each13static_kernelINS2_12policy_hub_t12policy_500_tEmN6thrust24THRUST_300001_SM_1000_NS8cuda_cub20__uninitialized_fill7functorINS7_10device_ptrIfEEfEEEEvT0_T1__param_0,
	.param .align 8 .b8 _ZN3cub18CUB_300001_SM_10006detail8for_each13static_kernelINS2_12policy_hub_t12policy_500_tEmN6thrust24THRUST_300001_SM_1000_NS8cuda_cub20__uninitialized_fill7functorINS7_10device_ptrIfEEfEEEEvT0_T1__param_1[16]
)
.maxntid 256
{
	.reg .pred 	%p<4>;
	.reg .b16 	%rs<5>;
	.reg .b32 	%r<10>;
	.reg .b32 	%f<3>;
	.reg .b64 	%rd<16>;

	ld.param.f32 	%f2, [_ZN3cub18CUB_300001_SM_10006detail8for_each13static_kernelINS2_12policy_hub_t12policy_500_tEmN6thrust24THRUST_300001_SM_1000_NS8cuda_cub20__uninitialized_fill7functorINS7_10device_ptrIfEEfEEEEvT0_T1__param_1+8];
	ld.param.u64 	%rd4, [_ZN3cub18CUB_300001_SM_10006detail8for_each13static_kernelINS2_12policy_hub_t12policy_500_tEmN6thrust24THRUST_300001_SM_1000_NS8cuda_cub20__uninitialized_fill7functorINS7_10device_ptrIfEEfEEEEvT0_T1__param_1];
	ld.param.u64 	%rd5, [_ZN3cub18CUB_300001_SM_10006detail8for_each13static_kernelINS2_12policy_hub_t12policy_500_tEmN6thrust24THRUST_300001_SM_1000_NS8cuda_cub20__uninitialized_fill7functorINS7_10device_ptrIfEEfEEEEvT0_T1__param_0];
	mov.u32 	%r7, %ctaid.x;
	mul.wide.u32 	%rd1, %r7, 512;
	sub.s64 	%rd2, %rd5, %rd1;
	setp.lt.u64 	%p1, %rd2, 512;
	@%p1 bra 	$L__BB1_2;
	mov.u32 	%r9, %tid.x;
	cvta.to.global.u64 	%rd11, %rd4;
	cvt.u64.u32 	%rd12, %r9;
	add.s64 	%rd13, %rd1, %rd12;
	shl.b64 	%rd14, %rd13, 2;
	add.s64 	%rd15, %rd11, %rd14;
	st.global.f32 	[%rd15], %f2;
	st.global.f32 	[%rd15+1024], %f2;
	bra.uni 	$L__BB1_6;
$L__BB1_2:
	cvta.to.global.u64 	%rd6, %rd4;
	mov.u32 	%r1, %tid.x;
	cvt.u64.u32 	%rd7, %r1;
	setp.le.u64 	%p2, %rd2, %rd7;
	add.s64 	%rd8, %rd1, %rd7;
	shl.b64 	%rd9, %rd8, 2;
	add.s64 	%rd3, %rd6, %rd9;
	@%p2 bra 	$L__BB1_4;
	st.global.f32 	[%rd3], %f2;
$L__BB1_4:
	add.s32 	%r8, %r1, 256;
	cvt.u64.u32 	%rd10, %r8;
	setp.le.u64 	%p3, %rd2, %rd10;
	@%p3 bra 	$L__BB1_6;
	st.global.f32 	[%rd3+1024], %f2;
$L__BB1_6:
	ret;

}
	// .globl	_ZN3cub18CUB_300001_SM_10006detail8for_each13static_kernelINS2_12policy_hub_t12policy_500_tElN6thrust24THRUST_300001_SM_1000_NS8cuda_cub10__tabulate7functorINS7_6detail15normal_iteratorINS7_10device_ptrIfEEEENS7_6system6detail7generic6detail22compute_sequence_valueIfvEElEEEEvT0_T1_
.visible .entry _ZN3cub18CUB_300001_SM_10006detail8for_each13static_kernelINS2_12policy_hub_t12policy_500_tElN6thrust24THRUST_300001_SM_1000_NS8cuda_cub10__tabulate7functorINS7_6detail15normal_iteratorINS7_10device_ptrIfEEEENS7_6system6detail7generic6detail22compute_sequence_valueIfvEElEEEEvT0_T1_(
	.param .u64 _ZN3cub18CUB_300001_SM_10006detail8for_each13static_kernelINS2_12policy_hub_t12policy_500_tElN6thrust24THRUST_300001_SM_1000_NS8cuda_cub10__tabulate7functorINS7_6detail15normal_iteratorINS7_10device_ptrIfEEEENS7_6system6detail7generic6detail22compute_sequence_valueIfvEElEEEEvT0_T1__param_0,
	.param .align 8 .b8 _ZN3cub18CUB_300001_SM_10006detail8for_each13static_kernelINS2_12policy_hub_t12policy_500_tElN6thrust24THRUST_300001_SM_1000_NS8cuda_cub10__tabulate7functorINS7_6detail15normal_iteratorINS7_10device_ptrIfEEEENS7_6system6detail7generic6detail22compute_sequence_valueIfvEElEEEEvT0_T1__param_1[16]
)
.maxntid 256
{
	.reg .pred 	%p<4>;
	.reg .b32 	%r<6>;
	.reg .b32 	%f<13>;
	.reg .b64 	%rd<21>;

	ld.param.u64 	%rd7, [_ZN3cub18CUB_300001_SM_10006detail8for_each13static_kernelINS2_12policy_hub_t12policy_500_tElN6thrust24THRUST_300001_SM_1000_NS8cuda_cub10__tabulate7functorINS7_6detail15normal_iteratorINS7_10device_ptrIfEEEENS7_6system6detail7generic6detail22compute_sequence_valueIfvEElEEEEvT0_T1__param_1];
	ld.param.u64 	%rd8, [_ZN3cub18CUB_300001_SM_10006detail8for_each13static_kernelINS2_12policy_hub_t12policy_500_tElN6thrust24THRUST_300001_SM_1000_NS8cuda_cub10__tabulate7functorINS7_6detail15normal_iteratorINS7_10device_ptrIfEEEENS7_6system6detail7generic6detail22compute_sequence_valueIfvEElEEEEvT0_T1__param_0];
	ld.param.v2.f32 	{%f3, %f4}, [_ZN3cub18CUB_300001_SM_10006detail8for_each13static_kernelINS2_12policy_hub_t12policy_500_tElN6thrust24THRUST_300001_SM_1000_NS8cuda_cub10__tabulate7functorINS7_6detail15normal_iteratorINS7_10device_ptrIfEEEENS7_6system6detail7generic6detail22compute_sequence_valueIfvEElEEEEvT0_T1__param_1+8];
	mov.u32 	%r1, %ctaid.x;
	mul.wide.u32 	%rd1, %r1, 512;
	sub.s64 	%rd2, %rd8, %rd1;
	setp.lt.s64 	%p1, %rd2, 512;
	@%p1 bra 	$L__BB2_2;
	mov.u32 	%r5, %tid.x;
	cvta.to.global.u64 	%rd15, %rd7;
	cvt.u64.u32 	%rd16, %r5;
	add.s64 	%rd17, %rd1, %rd16;
	cvt.rn.f32.u64 	%f9, %rd17;
	fma.rn.f32 	%f10, %f4, %f9, %f3;
	shl.b64 	%rd18, %rd17, 2;
	add.s64 	%rd19, %rd15, %rd18;
	st.global.f32 	[%rd19], %f10;
	add.s64 	%rd20, %rd17, 256;
	cvt.rn.f32.u64 	%f11, %rd20;
	fma.rn.f32 	%f12, %f4, %f11, %f3;
	st.global.f32 	[%rd19+1024], %f12;
	bra.uni 	$L__BB2_6;
$L__BB2_2:
	cvta.to.global.u64 	%rd3, %rd7;
	mov.u32 	%r2, %tid.x;
	cvt.s64.s32 	%rd4, %rd2;
	cvt.u64.u32 	%rd5, %r2;
	setp.le.s64 	%p2, %rd4, %rd5;
	@%p2 bra 	$L__BB2_4;
	add.s64 	%rd9, %rd1, %rd5;
	cvt.rn.f32.u64 	%f5, %rd9;
	fma.rn.f32 	%f6, %f4, %f5, %f3;
	shl.b64 	%rd10, %rd9, 2;
	add.s64 	%rd11, %rd3, %rd10;
	st.global.f32 	[%rd11], %f6;
$L__BB2_4:
	cvt.u32.u64 	%r3, %rd5;
	add.s32 	%r4, %r3, 256;
	cvt.u64.u32 	%rd6, %r4;
	setp.le.s64 	%p3, %rd4, %rd6;
	@%p3 bra 	$L__BB2_6;
	add.s64 	%rd12, %rd1, %rd6;
	shl.b64 	%rd13, %rd12, 2;
	cvt.rn.f32.u64 	%f7, %rd12;
	fma.rn.f32 	%f8, %f4, %f7, %f3;
	add.s64 	%rd14, %rd13, %rd3;
	st.global.f32 	[%rd14], %f8;
$L__BB2_6:
	ret;

}
	// .globl	_ZN3cub18CUB_300001_SM_10006detail9transform16transform_kernelINS2_10policy_hubILb1EN4cuda3std3__45tupleIJN6thrust24THRUST_300001_SM_1000_NS6detail15normal_iteratorINSA_10device_ptrIfEEEEEEEE10policy1000Ei13range_functorSF_JPfEEEvT0_iT1_T2_DpNS2_10kernel_argIT3_EE
.visible .entry _ZN3cub18CUB_300001_SM_10006detail9transform16transform_kernelINS2_10policy_hubILb1EN4cuda3std3__45tupleIJN6thrust24THRUST_300001_SM_1000_NS6detail15normal_iteratorINSA_10device_ptrIfEEEEEEEE10policy1000Ei13range_functorSF_JPfEEEvT0_iT1_T2_DpNS2_10kernel_argIT3_EE(
	.param .u32 _ZN3cub18CUB_300001_SM_10006detail9transform16transform_kernelINS2_10policy_hubILb1EN4cuda3std3__45tupleIJN6thrust24THRUST_300001_SM_1000_NS6detail15normal_iteratorINSA_10device_ptrIfEEEEEEEE10policy1000Ei13range_functorSF_JPfEEEvT0_iT1_T2_DpNS2_10kernel_argIT3_EE_param_0,
	.param .u32 _ZN3cub18CUB_300001_SM_10006detail9transform16transform_kernelINS2_10policy_hubILb1EN4cuda3std3__45tupleIJN6thrust24THRUST_300001_SM_1000_NS6detail15normal_iteratorINSA_10device_ptrIfEEEEEEEE10policy1000Ei13range_functorSF_JPfEEEvT0_iT1_T2_DpNS2_10kernel_argIT3_EE_param_1,
	.param .align 4 .b8 _ZN3cub18CUB_300001_SM_10006detail9transform16transform_kernelINS2_10policy_hubILb1EN4cuda3std3__45tupleIJN6thrust24THRUST_300001_SM_1000_NS6detail15normal_iteratorINSA_10device_ptrIfEEEEEEEE10policy1000Ei13range_functorSF_JPfEEEvT0_iT1_T2_DpNS2_10kernel_argIT3_EE_param_2[4],
	.param .align 8 .b8 _ZN3cub18CUB_300001_SM_10006detail9transform16transform_kernelINS2_10policy_hubILb1EN4cuda3std3__45tupleIJN6thrust24THRUST_300001_SM_1000_NS6detail15normal_iteratorINSA_10device_ptrIfEEEEEEEE10policy1000Ei13range_functorSF_JPfEEEvT0_iT1_T2_DpNS2_10kernel_argIT3_EE_param_3[8],
	.param .align 8 .b8 _ZN3cub18CUB_300001_SM_10006detail9transform16transform_kernelINS2_10policy_hubILb1EN4cuda3std3__45tupleIJN6thrust24THRUST_300001_SM_1000_NS6detail15normal_iteratorINSA_10device_ptrIfEEEEEEEE10policy1000Ei13range_functorSF_JPfEEEvT0_iT1_T2_DpNS2_10kernel_argIT3_EE_param_4[16]
)
.maxntid 128
{
	.reg .pred 	%p<37>;
	.reg .b32 	%r<84>;
	.reg .b32 	%f<91>;
	.reg .b64 	%rd<66>;

	ld.param.f32 	%f2, [_ZN3cub18CUB_300001_SM_10006detail9transform16transform_kernelINS2_10policy_hubILb1EN4cuda3std3__45tupleIJN6thrust24THRUST_300001_SM_1000_NS6detail15normal_iteratorINSA_10device_ptrIfEEEEEEEE10policy1000Ei13range_functorSF_JPfEEEvT0_iT1_T2_DpNS2_10kernel_argIT3_EE_param_2];
	ld.param.u32 	%r50, [_ZN3cub18CUB_300001_SM_10006detail9transform16transform_kernelINS2_10policy_hubILb1EN4cuda3std3__45tupleIJN6thrust24THRUST_300001_SM_1000_NS6detail15normal_iteratorINSA_10device_ptrIfEEEEEEEE10policy1000Ei13range_functorSF_JPfEEEvT0_iT1_T2_DpNS2_10kernel_argIT3_EE_param_0];
	ld.param.u64 	%rd15, [_ZN3cub18CUB_300001_SM_10006detail9transform16transform_kernelINS2_10policy_hubILb1EN4cuda3std3__45tupleIJN6thrust24THRUST_300001_SM_1000_NS6detail15normal_iteratorINSA_10device_ptrIfEEEEEEEE10policy1000Ei13range_functorSF_JPfEEEvT0_iT1_T2_DpNS2_10kernel_argIT3_EE_param_4];
	ld.param.u64 	%rd16, [_ZN3cub18CUB_300001_SM_10006detail9transform16transform_kernelINS2_10policy_hubILb1EN4cuda3std3__45tupleIJN6thrust24THRUST_300001_SM_1000_NS6detail15normal_iteratorINSA_10device_ptrIfEEEEEEEE10policy1000Ei13range_functorSF_JPfEEEvT0_iT1_T2_DpNS2_10kernel_argIT3_EE_param_3];
	ld.param.u32 	%r49, [_ZN3cub18CUB_300001_SM_10006detail9transform16transform_kernelINS2_10policy_hubILb1EN4cuda3std3__45tupleIJN6thrust24THRUST_300001_SM_1000_NS6detail15normal_iteratorINSA_10device_ptrIfEEEEEEEE10policy1000Ei13range_functorSF_JPfEEEvT0_iT1_T2_DpNS2_10kernel_argIT3_EE_param_1];
	cvta.to.global.u64 	%rd1, %rd16;
	cvta.to.global.u64 	%rd2, %rd15;
	shl.b32 	%r1, %r49, 7;
	mov.u32 	%r51, %ctaid.x;
	mul.lo.s32 	%r2, %r1, %r51;
	sub.s32 	%r3, %r50, %r2;
	min.s32 	%r4, %r1, %r3;
	shl.b32 	%r5, %r4, 2;
	mov.u32 	%r6, %tid.x;
	shl.b32 	%r72, %r6, 7;
	setp.ge.s32 	%p1, %r72, %r5;
	@%p1 bra 	$L__BB3_3;
	mul.wide.u32 	%rd17, %r6, 128;
	add.s64 	%rd18, %rd2, %rd17;
	mul.wide.s32 	%rd19, %r2, 4;
	add.s64 	%rd64, %rd18, %rd19;
$L__BB3_2:
	.pragma "nounroll";
	// begin inline asm
	prefetch.global.L2 [%rd64];
	// end inline asm
	add.s32 	%r72, %r72, 16384;
	add.s64 	%rd64, %rd64, 16384;
	setp.lt.s32 	%p2, %r72, %r5;
	@%p2 bra 	$L__BB3_2;
$L__BB3_3:
	mul.wide.s32 	%rd21, %r2, 4;
	add.s64 	%rd6, %rd2, %rd21;
	add.s64 	%rd7, %rd1, %rd21;
	setp.gt.s32 	%p3, %r1, %r3;
	@%p3 bra 	$L__BB3_17;
	setp.lt.s32 	%p4, %r49, 1;
	@%p4 bra 	$L__BB3_58;
	and.b32  	%r10, %r49, 15;
	setp.lt.u32 	%p5, %r49, 16;
	mov.b32 	%r79, 0;
	@%p5 bra 	$L__BB3_8;
	and.b32  	%r79, %r49, 2147483632;
	neg.s32 	%r74, %r79;
	add.s32 	%r73, %r6, 1152;
	mul.wide.u32 	%rd22, %r6, 4;
	or.b64  	%rd65, %rd22, 4096;
$L__BB3_7:
	.pragma "nounroll";
	mul.wide.s32 	%rd23, %r73, 4;
	add.s64 	%rd24, %rd23, 1536;
	add.s64 	%rd25, %rd6, %rd65;
	ld.global.f32 	%f3, [%rd25+-4096];
	mul.f32 	%f4, %f2, %f3;
	add.s64 	%rd26, %rd7, %rd65;
	st.global.f32 	[%rd26+-4096], %f4;
	ld.global.f32 	%f5, [%rd25+-3584];
	mul.f32 	%f6, %f2, %f5;
	st.global.f32 	[%rd26+-3584], %f6;
	ld.global.f32 	%f7, [%rd25+-3072];
	mul.f32 	%f8, %f2, %f7;
	st.global.f32 	[%rd26+-3072], %f8;
	ld.global.f32 	%f9, [%rd25+-2560];
	mul.f32 	%f10, %f2, %f9;
	st.global.f32 	[%rd26+-2560], %f10;
	ld.global.f32 	%f11, [%rd25+-2048];
	mul.f32 	%f12, %f2, %f11;
	st.global.f32 	[%rd26+-2048], %f12;
	ld.global.f32 	%f13, [%rd25+-1536];
	mul.f32 	%f14, %f2, %f13;
	st.global.f32 	[%rd26+-1536], %f14;
	ld.global.f32 	%f15, [%rd25+-1024];
	mul.f32 	%f16, %f2, %f15;
	st.global.f32 	[%rd26+-1024], %f16;
	ld.global.f32 	%f17, [%rd25+-512];
	mul.f32 	%f18, %f2, %f17;
	st.global.f32 	[%rd26+-512], %f18;
	ld.global.f32 	%f19, [%rd25];
	mul.f32 	%f20, %f2, %f19;
	st.global.f32 	[%rd26], %f20;
	add.s64 	%rd27, %rd6, %rd24;
	ld.global.f32 	%f21, [%rd27+-1536];
	mul.f32 	%f22, %f2, %f21;
	add.s64 	%rd28, %rd7, %rd24;
	st.global.f32 	[%rd28+-1536], %f22;
	ld.global.f32 	%f23, [%rd27+-1024];
	mul.f32 	%f24, %f2, %f23;
	st.global.f32 	[%rd28+-1024], %f24;
	ld.global.f32 	%f25, [%rd27+-512];
	mul.f32 	%f26, %f2, %f25;
	st.global.f32 	[%rd28+-512], %f26;
	ld.global.f32 	%f27, [%rd27];
	mul.f32 	%f28, %f2, %f27;
	st.global.f32 	[%rd28], %f28;
	ld.global.f32 	%f29, [%rd27+512];
	mul.f32 	%f30, %f2, %f29;
	st.global.f32 	[%rd28+512], %f30;
	ld.global.f32 	%f31, [%rd27+1024];
	mul.f32 	%f32, %f2, %f31;
	st.global.f32 	[%rd28+1024], %f32;
	ld.global.f32 	%f33, [%rd27+1536];
	mul.f32 	%f34, %f2, %f33;
	st.global.f32 	[%rd28+1536], %f34;
	add.s32 	%r74, %r74, 16;
	add.s32 	%r73, %r73, 2048;
	add.s64 	%rd65, %rd65, 8192;
	setp.eq.s32 	%p6, %r74, 0;
	@%p6 bra 	$L__BB3_8;
	bra.uni 	$L__BB3_7;
$L__BB3_8:
	setp.eq.s32 	%p7, %r10, 0;
	@%p7 bra 	$L__BB3_58;
	and.b32  	%r37, %r49, 7;
	setp.lt.u32 	%p8, %r10, 8;
	@%p8 bra 	$L__BB3_11;
	shl.b32 	%r53, %r79, 7;
	add.s32 	%r54, %r53, %r6;
	mul.wide.s32 	%rd29, %r54, 4;
	add.s64 	%rd30, %rd6, %rd29;
	ld.global.f32 	%f35, [%rd30];
	mul.f32 	%f36, %f2, %f35;
	add.s64 	%rd31, %rd7, %rd29;
	st.global.f32 	[%rd31], %f36;
	ld.global.f32 	%f37, [%rd30+512];
	mul.f32 	%f38, %f2, %f37;
	st.global.f32 	[%rd31+512], %f38;
	ld.global.f32 	%f39, [%rd30+1024];
	mul.f32 	%f40, %f2, %f39;
	st.global.f32 	[%rd31+1024], %f40;
	ld.global.f32 	%f41, [%rd30+1536];
	mul.f32 	%f42, %f2, %f41;
	st.global.f32 	[%rd31+1536], %f42;
	ld.global.f32 	%f43, [%rd30+2048];
	mul.f32 	%f44, %f2, %f43;
	st.global.f32 	[%rd31+2048], %f44;
	ld.global.f32 	%f45, [%rd30+2560];
	mul.f32 	%f46, %f2, %f45;
	st.global.f32 	[%rd31+2560], %f46;
	ld.global.f32 	%f47, [%rd30+3072];
	mul.f32 	%f48, %f2, %f47;
	st.global.f32 	[%rd31+3072], %f48;
	ld.global.f32 	%f49, [%rd30+3584];
	mul.f32 	%f50, %f2, %f49;
	st.global.f32 	[%rd31+3584], %f50;
	add.s32 	%r79, %r79, 8;
$L__BB3_11:
	setp.eq.s32 	%p9, %r37, 0;
	@%p9 bra 	$L__BB3_58;
	and.b32  	%r40, %r49, 3;
	setp.lt.u32 	%p10, %r37, 4;
	@%p10 bra 	$L__BB3_14;
	shl.b32 	%r55, %r79, 7;
	add.s32 	%r56, %r55, %r6;
	mul.wide.s32 	%rd32, %r56, 4;
	add.s64 	%rd33, %rd6, %rd32;
	ld.global.f32 	%f51, [%rd33];
	mul.f32 	%f52, %f2, %f51;
	add.s64 	%rd34, %rd7, %rd32;
	st.global.f32 	[%rd34], %f52;
	ld.global.f32 	%f53, [%rd33+512];
	mul.f32 	%f54, %f2, %f53;
	st.global.f32 	[%rd34+512], %f54;
	ld.global.f32 	%f55, [%rd33+1024];
	mul.f32 	%f56, %f2, %f55;
	st.global.f32 	[%rd34+1024], %f56;
	ld.global.f32 	%f57, [%rd33+1536];
	mul.f32 	%f58, %f2, %f57;
	st.global.f32 	[%rd34+1536], %f58;
	add.s32 	%r79, %r79, 4;
$L__BB3_14:
	setp.eq.s32 	%p11, %r40, 0;
	@%p11 bra 	$L__BB3_58;
	shl.b32 	%r57, %r79, 7;
	add.s32 	%r83, %r6, %r57;
	neg.s32 	%r82, %r40;
$L__BB3_16:
	.pragma "nounroll";
	mul.wide.s32 	%rd36, %r83, 4;
	add.s64 	%rd37, %rd7, %rd36;
	add.s64 	%rd38, %rd6, %rd36;
	ld.global.f32 	%f59, [%rd38];
	mul.f32 	%f60, %f2, %f59;
	st.global.f32 	[%rd37], %f60;
	add.s32 	%r83, %r83, 128;
	add.s32 	%r82, %r82, 1;
	setp.ne.s32 	%p12, %r82, 0;
	@%p12 bra 	$L__BB3_16;
	bra.uni 	$L__BB3_58;
$L__BB3_17:
	setp.lt.s32 	%p13, %r49, 1;
	@%p13 bra 	$L__BB3_58;
	and.b32  	%r14, %r49, 7;
	setp.lt.u32 	%p14, %r49, 8;
	mov.b32 	%r76, 0;
	@%p14 bra 	$L__BB3_37;
	and.b32  	%r76, %r49, 2147483640;
	mov.b32 	%r75, 0;
$L__BB3_20:
	.pragma "nounroll";
	shl.b32 	%r60, %r75, 7;
	add.s32 	%r21, %r60, %r6;
	setp.ge.s32 	%p15, %r21, %r4;
	@%p15 bra 	$L__BB3_22;
	mul.wide.u32 	%rd39, %r21, 4;
	add.s64 	%rd40, %rd6, %rd39;
	ld.global.f32 	%f61, [%rd40];
	mul.f32 	%f62, %f2, %f61;
	add.s64 	%rd41, %rd7, %rd39;
	st.global.f32 	[%rd41], %f62;
$L__BB3_22:
	add.s32 	%r61, %r21, 128;
	setp.ge.s32 	%p16, %r61, %r4;
	mul.wide.s32 	%rd42, %r61, 4;
	add.s64 	%rd11, %rd6, %rd42;
	add.s64 	%rd12, %rd7, %rd42;
	@%p16 bra 	$L__BB3_24;
	ld.global.f32 	%f63, [%rd11];
	mul.f32 	%f64, %f2, %f63;
	st.global.f32 	[%rd12], %f64;
$L__BB3_24:
	add.s32 	%r62, %r21, 256;
	setp.ge.s32 	%p17, %r62, %r4;
	@%p17 bra 	$L__BB3_26;
	ld.global.f32 	%f65, [%rd11+512];
	mul.f32 	%f66, %f2, %f65;
	st.global.f32 	[%rd12+512], %f66;
$L__BB3_26:
	add.s32 	%r63, %r21, 384;
	setp.ge.s32 	%p18, %r63, %r4;
	@%p18 bra 	$L__BB3_28;
	ld.global.f32 	%f67, [%rd11+1024];
	mul.f32 	%f68, %f2, %f67;
	st.global.f32 	[%rd12+1024], %f68;
$L__BB3_28:
	add.s32 	%r64, %r21, 512;
	setp.ge.s32 	%p19, %r64, %r4;
	@%p19 bra 	$L__BB3_30;
	ld.global.f32 	%f69, [%rd11+1536];
	mul.f32 	%f70, %f2, %f69;
	st.global.f32 	[%rd12+1536], %f70;
$L__BB3_30:
	add.s32 	%r65, %r21, 640;
	setp.ge.s32 	%p20, %r65, %r4;
	@%p20 bra 	$L__BB3_32;
	ld.global.f32 	%f71, [%rd11+2048];
	mul.f32 	%f72, %f2, %f71;
	st.global.f32 	[%rd12+2048], %f72;
$L__BB3_32:
	add.s32 	%r66, %r21, 768;
	setp.ge.s32 	%p21, %r66, %r4;
	@%p21 bra 	$L__BB3_34;
	ld.global.f32 	%f73, [%rd11+2560];
	mul.f32 	%f74, %f2, %f73;
	st.global.f32 	[%rd12+2560], %f74;
$L__BB3_34:
	add.s32 	%r67, %r21, 896;
	setp.ge.s32 	%p22, %r67, %r4;
	@%p22 bra 	$L__BB3_36;
	ld.global.f32 	%f75, [%rd11+3072];
	mul.f32 	%f76, %f2, %f75;
	st.global.f32 	[%rd12+3072], %f76;
$L__BB3_36:
	add.s32 	%r75, %r75, 8;
	setp.ne.s32 	%p23, %r75, %r76;
	@%p23 bra 	$L__BB3_20;
$L__BB3_37:
	setp.eq.s32 	%p24, %r14, 0;
	@%p24 bra 	$L__BB3_58;
	and.b32  	%r24, %r49, 3;
	setp.lt.u32 	%p25, %r14, 4;
	@%p25 bra 	$L__BB3_48;
	shl.b32 	%r68, %r76, 7;
	add.s32 	%r25, %r68, %r6;
	setp.ge.s32 	%p26, %r25, %r4;
	@%p26 bra 	$L__BB3_41;
	mul.wide.s32 	%rd43, %r25, 4;
	add.s64 	%rd44, %rd6, %rd43;
	ld.global.f32 	%f77, [%rd44];
	mul.f32 	%f78, %f2, %f77;
	add.s64 	%rd45, %rd7, %rd43;
	st.global.f32 	[%rd45], %f78;
$L__BB3_41:
	add.s32 	%r26, %r25, 128;
	setp.ge.s32 	%p27, %r26, %r4;
	@%p27 bra 	$L__BB3_43;
	mul.wide.s32 	%rd46, %r26, 4;
	add.s64 	%rd47, %rd6, %rd46;
	ld.global.f32 	%f79, [%rd47];
	mul.f32 	%f80, %f2, %f79;
	add.s64 	%rd48, %rd7, %rd46;
	st.global.f32 	[%rd48], %f80;
$L__BB3_43:
	add.s32 	%r27, %r25, 256;
	setp.ge.s32 	%p28, %r27, %r4;
	@%p28 bra 	$L__BB3_45;
	mul.wide.s32 	%rd49, %r27, 4;
	add.s64 	%rd50, %rd6, %rd49;
	ld.global.f32 	%f81, [%rd50];
	mul.f32 	%f82, %f2, %f81;
	add.s64 	%rd51, %rd7, %rd49;
	st.global.f32 	[%rd51], %f82;
$L__BB3_45:
	add.s32 	%r28, %r25, 384;
	setp.ge.s32 	%p29, %r28, %r4;
	@%p29 bra 	$L__BB3_47;
	mul.wide.s32 	%rd52, %r28, 4;
	add.s64 	%rd53, %rd6, %rd52;
	ld.global.f32 	%f83, [%rd53];
	mul.f32 	%f84, %f2, %f83;
	add.s64 	%rd54, %rd7, %rd52;
	st.global.f32 	[%rd54], %f84;
$L__BB3_47:
	add.s32 	%r76, %r76, 4;
$L__BB3_48:
	setp.eq.s32 	%p30, %r24, 0;
	@%p30 bra 	$L__BB3_58;
	setp.eq.s32 	%p31, %r24, 1;
	@%p31 bra 	$L__BB3_55;
	shl.b32 	%r69, %r76, 7;
	add.s32 	%r31, %r69, %r6;
	setp.ge.s32 	%p32, %r31, %r4;
	@%p32 bra 	$L__BB3_52;
	mul.wide.s32 	%rd55, %r31, 4;
	add.s64 	%rd56, %rd6, %rd55;
	ld.global.f32 	%f85, [%rd56];
	mul.f32 	%f86, %f2, %f85;
	add.s64 	%rd57, %rd7, %rd55;
	st.global.f32 	[%rd57], %f86;
$L__BB3_52:
	add.s32 	%r32, %r31, 128;
	setp.ge.s32 	%p33, %r32, %r4;
	@%p33 bra 	$L__BB3_54;
	mul.wide.s32 	%rd58, %r32, 4;
	add.s64 	%rd59, %rd6, %rd58;
	ld.global.f32 	%f87, [%rd59];
	mul.f32 	%f88, %f2, %f87;
	add.s64 	%rd60, %rd7, %rd58;
	st.global.f32 	[%rd60], %f88;
$L__BB3_54:
	add.s32 	%r76, %r76, 2;
$L__BB3_55:
	and.b32  	%r70, %r49, 1;
	setp.eq.b32 	%p34, %r70, 1;
	not.pred 	%p35, %p34;
	@%p35 bra 	$L__BB3_58;
	shl.b32 	%r71, %r76, 7;
	add.s32 	%r35, %r71, %r6;
	setp.ge.s32 	%p36, %r35, %r4;
	@%p36 bra 	$L__BB3_58;
	mul.wide.s32 	%rd61, %r35, 4;
	add.s64 	%rd62, %rd6, %rd61;
	ld.global.f32 	%f89, [%rd62];
	mul.f32 	%f90, %f2, %f89;
	add.s64 	%rd63, %rd7, %rd61;
	st.global.f32 	[%rd63], %f90;
$L__BB3_58:
	ret;

}
	// .globl	_ZN3cub18CUB_300001_SM_10006detail9transform16transform_kernelINS2_10policy_hubILb1EN4cuda3std3__45tupleIJN6thrust24THRUST_300001_SM_1000_NS6detail15normal_iteratorINSA_10device_ptrIfEEEEEEEE10policy1000El13range_functorSF_JPfEEEvT0_iT1_T2_DpNS2_10kernel_argIT3_EE
.visible .entry _ZN3cub18CUB_300001_SM_10006detail9transform16transform_kernelINS2_10policy_hubILb1EN4cuda3std3__45tupleIJN6thrust24THRUST_300001_SM_1000_NS6detail15normal_iteratorINSA_10device_ptrIfEEEEEEEE10policy1000El13range_functorSF_JPfEEEvT0_iT1_T2_DpNS2_10kernel_argIT3_EE(
	.param .u64 _ZN3cub18CUB_300001_SM_10006detail9transform16transform_kernelINS2_10policy_hubILb1EN4cuda3std3__45tupleIJN6thrust24THRUST_300001_SM_1000_NS6detail15normal_iteratorINSA_10device_ptrIfEEEEEEEE10policy1000El13range_functorSF_JPfEEEvT0_iT1_T2_DpNS2_10kernel_argIT3_EE_param_0,
	.param .u32 _ZN3cub18CUB_300001_SM_10006detail9transform16transform_kernelINS2_10policy_hubILb1EN4cuda3std3__45tupleIJN6thrust24THRUST_300001_SM_1000_NS6detail15normal_iteratorINSA_10device_ptrIfEEEEEEEE10policy1000El13range_functorSF_JPfEEEvT0_iT1_T2_DpNS2_10kernel_argIT3_EE_param_1,
	.param .align 4 .b8 _ZN3cub18CUB_300001_SM_10006detail9transform16transform_kernelINS2_10policy_hubILb1EN4cuda3std3__45tupleIJN6thrust24THRUST_300001_SM_1000_NS6detail15normal_iteratorINSA_10device_ptrIfEEEEEEEE10policy1000El13range_functorSF_JPfEEEvT0_iT1_T2_DpNS2_10kernel_argIT3_EE_param_2[4],
	.param .align 8 .b8 _ZN3cub18CUB_300001_SM_10006detail9transform16transform_kernelINS2_10policy_hubILb1EN4cuda3std3__45tupleIJN6thrust24THRUST_300001_SM_1000_NS6detail15normal_iteratorINSA_10device_ptrIfEEEEEEEE10policy1000El13range_functorSF_JPfEEEvT0_iT1_T2_DpNS2_10kernel_argIT3_EE_param_3[8],
	.param .align 8 .b8 _ZN3cub18CUB_300001_SM_10006detail9transform16transform_kernelINS2_10policy_hubILb1EN4cuda3std3__45tupleIJN6thrust24THRUST_300001_SM_1000_NS6detail15normal_iteratorINSA_10device_ptrIfEEEEEEEE10policy1000El13range_functorSF_JPfEEEvT0_iT1_T2_DpNS2_10kernel_argIT3_EE_param_4[16]
)
.maxntid 128
{
	.reg .pred 	%p<37>;
	.reg .b32 	%r<81>;
	.reg .b32 	%f<91>;
	.reg .b64 	%rd<72>;

	ld.param.f32 	%f2, [_ZN3cub18CUB_300001_SM_10006detail9transform16transform_kernelINS2_10policy_hubILb1EN4cuda3std3__45tupleIJN6thrust24THRUST_300001_SM_1000_NS6detail15normal_iteratorINSA_10device_ptrIfEEEEEEEE10policy1000El13range_functorSF_JPfEEEvT0_iT1_T2_DpNS2_10kernel_argIT3_EE_param_2];
	ld.param.u64 	%rd16, [_ZN3cub18CUB_300001_SM_10006detail9transform16transform_kernelINS2_10policy_hubILb1EN4cuda3std3__45tupleIJN6thrust24THRUST_300001_SM_1000_NS6detail15normal_iteratorINSA_10device_ptrIfEEEEEEEE10policy1000El13range_functorSF_JPfEEEvT0_iT1_T2_DpNS2_10kernel_argIT3_EE_param_0];
	ld.param.u64 	%rd17, [_ZN3cub18CUB_300001_SM_10006detail9transform16transform_kernelINS2_10policy_hubILb1EN4cuda3std3__45tupleIJN6thrust24THRUST_300001_SM_1000_NS6detail15normal_iteratorINSA_10device_ptrIfEEEEEEEE10policy1000El13range_functorSF_JPfEEEvT0_iT1_T2_DpNS2_10kernel_argIT3_EE_param_4];
	ld.param.u64 	%rd18, [_ZN3cub18CUB_300001_SM_10006detail9transform16transform_kernelINS2_10policy_hubILb1EN4cuda3std3__45tupleIJN6thrust24THRUST_300001_SM_1000_NS6detail15normal_iteratorINSA_10device_ptrIfEEEEEEEE10policy1000El13range_functorSF_JPfEEEvT0_iT1_T2_DpNS2_10kernel_argIT3_EE_param_3];
	ld.param.u32 	%r47, [_ZN3cub18CUB_300001_SM_10006detail9transform16transform_kernelINS2_10policy_hubILb1EN4cuda3std3__45tupleIJN6thrust24THRUST_300001_SM_1000_NS6detail15normal_iteratorINSA_10device_ptrIfEEEEEEEE10policy1000El13range_functorSF_JPfEEEvT0_iT1_T2_DpNS2_10kernel_argIT3_EE_param_1];
	cvta.to.global.u64 	%rd1, %rd18;
	cvta.to.global.u64 	%rd2, %rd17;
	shl.b32 	%r1, %r47, 7;
	mov.u32 	%r48, %ctaid.x;
	cvt.u64.u32 	%rd19, %r48;
	cvt.s64.s32 	%rd20, %r1;
	mul.lo.s64 	%rd3, %rd20, %rd19;
	sub.s64 	%rd21, %rd16, %rd3;
	min.s64 	%rd22, %rd21, %rd20;
	cvt.u32.u64 	%r2, %rd22;
	shl.b32 	%r3, %r2, 2;
	mov.u32 	%r4, %tid.x;
	shl.b32 	%r69, %r4, 7;
	setp.ge.s32 	%p1, %r69, %r3;
	@%p1 bra 	$L__BB4_3;
	shl.b64 	%rd23, %rd3, 2;
	add.s64 	%rd24, %rd2, %rd23;
	mul.wide.u32 	%rd25, %r4, 128;
	add.s64 	%rd70, %rd24, %rd25;
$L__BB4_2:
	.pragma "nounroll";
	// begin inline asm
	prefetch.global.L2 [%rd70];
	// end inline asm
	add.s32 	%r69, %r69, 16384;
	add.s64 	%rd70, %rd70, 16384;
	setp.lt.s32 	%p2, %r69, %r3;
	@%p2 bra 	$L__BB4_2;
$L__BB4_3:
	shl.b64 	%rd27, %rd3, 2;
	add.s64 	%rd7, %rd2, %rd27;
	add.s64 	%rd8, %rd1, %rd27;
	setp.eq.s32 	%p3, %r1, %r2;
	@%p3 bra 	$L__BB4_45;
	setp.lt.s32 	%p4, %r47, 1;
	@%p4 bra 	$L__BB4_58;
	and.b32  	%r8, %r47, 7;
	setp.lt.u32 	%p5, %r47, 8;
	mov.b32 	%r78, 0;
	@%p5 bra 	$L__BB4_24;
	and.b32  	%r78, %r47, 2147483640;
	mov.b32 	%r72, 0;
$L__BB4_7:
	.pragma "nounroll";
	shl.b32 	%r51, %r72, 7;
	add.s32 	%r19, %r51, %r4;
	setp.ge.s32 	%p6, %r19, %r2;
	@%p6 bra 	$L__BB4_9;
	mul.wide.u32 	%rd28, %r19, 4;
	add.s64 	%rd29, %rd7, %rd28;
	ld.global.f32 	%f3, [%rd29];
	mul.f32 	%f4, %f2, %f3;
	add.s64 	%rd30, %rd8, %rd28;
	st.global.f32 	[%rd30], %f4;
$L__BB4_9:
	add.s32 	%r52, %r19, 128;
	setp.ge.s32 	%p7, %r52, %r2;
	mul.wide.s32 	%rd31, %r52, 4;
	add.s64 	%rd12, %rd7, %rd31;
	add.s64 	%rd13, %rd8, %rd31;
	@%p7 bra 	$L__BB4_11;
	ld.global.f32 	%f5, [%rd12];
	mul.f32 	%f6, %f2, %f5;
	st.global.f32 	[%rd13], %f6;
$L__BB4_11:
	add.s32 	%r53, %r19, 256;
	setp.ge.s32 	%p8, %r53, %r2;
	@%p8 bra 	$L__BB4_13;
	ld.global.f32 	%f7, [%rd12+512];
	mul.f32 	%f8, %f2, %f7;
	st.global.f32 	[%rd13+512], %f8;
$L__BB4_13:
	add.s32 	%r54, %r19, 384;
	setp.ge.s32 	%p9, %r54, %r2;
	@%p9 bra 	$L__BB4_15;
	ld.global.f32 	%f9, [%rd12+1024];
	mul.f32 	%f10, %f2, %f9;
	st.global.f32 	[%rd13+1024], %f10;
$L__BB4_15:
	add.s32 	%r55, %r19, 512;
	setp.ge.s32 	%p10, %r55, %r2;
	@%p10 bra 	$L__BB4_17;
	ld.global.f32 	%f11, [%rd12+1536];
	mul.f32 	%f12, %f2, %f11;
	st.global.f32 	[%rd13+1536], %f12;
$L__BB4_17:
	add.s32 	%r56, %r19, 640;
	setp.ge.s32 	%p11, %r56, %r2;
	@%p11 bra 	$L__BB4_19;
	ld.global.f32 	%f13, [%rd12+2048];
	mul.f32 	%f14, %f2, %f13;
	st.global.f32 	[%rd13+2048], %f14;
$L__BB4_19:
	add.s32 	%r57, %r19, 768;
	setp.ge.s32 	%p12, %r57, %r2;
	@%p12 bra 	$L__BB4_21;
	ld.global.f32 	%f15, [%rd12+2560];
	mul.f32 	%f16, %f2, %f15;
	st.global.f32 	[%rd13+2560], %f16;
$L__BB4_21:
	add.s32 	%r58, %r19, 896;
	setp.ge.s32 	%p13, %r58, %r2;
	@%p13 bra 	$L__BB4_23;
	ld.global.f32 	%f17, [%rd12+3072];
	mul.f32 	%f18, %f2, %f17;
	st.global.f32 	[%rd13+3072], %f18;
$L__BB4_23:
	add.s32 	%r72, %r72, 8;
	setp.eq.s32 	%p14, %r72, %r78;
	@%p14 bra 	$L__BB4_24;
	bra.uni 	$L__BB4_7;
$L__BB4_24:
	setp.eq.s32 	%p15, %r8, 0;
	@%p15 bra 	$L__BB4_58;
	and.b32  	%r35, %r47, 3;
	setp.lt.u32 	%p16, %r8, 4;
	@%p16 bra 	$L__BB4_35;
	shl.b32 	%r59, %r78, 7;
	add.s32 	%r36, %r59, %r4;
	setp.ge.s32 	%p17, %r36, %r2;
	@%p17 bra 	$L__BB4_28;
	mul.wide.s32 	%rd32, %r36, 4;
	add.s64 	%rd33, %rd7, %rd32;
	ld.global.f32 	%f19, [%rd33];
	mul.f32 	%f20, %f2, %f19;
	add.s64 	%rd34, %rd8, %rd32;
	st.global.f32 	[%rd34], %f20;
$L__BB4_28:
	add.s32 	%r37, %r36, 128;
	setp.ge.s32 	%p18, %r37, %r2;
	@%p18 bra 	$L__BB4_30;
	mul.wide.s32 	%rd35, %r37, 4;
	add.s64 	%rd36, %rd7, %rd35;
	ld.global.f32 	%f21, [%rd36];
	mul.f32 	%f22, %f2, %f21;
	add.s64 	%rd37, %rd8, %rd35;
	st.global.f32 	[%rd37], %f22;
$L__BB4_30:
	add.s32 	%r38, %r36, 256;
	setp.ge.s32 	%p19, %r38, %r2;
	@%p19 bra 	$L__BB4_32;
	mul.wide.s32 	%rd38, %r38, 4;
	add.s64 	%rd39, %rd7, %rd38;
	ld.global.f32 	%f23, [%rd39];
	mul.f32 	%f24, %f2, %f23;
	add.s64 	%rd40, %rd8, %rd38;
	st.global.f32 	[%rd40], %f24;
$L__BB4_32:
	add.s32 	%r39, %r36, 384;
	setp.ge.s32 	%p20, %r39, %r2;
	@%p20 bra 	$L__BB4_34;
	mul.wide.s32 	%rd41, %r39, 4;
	add.s64 	%rd42, %rd7, %rd41;
	ld.global.f32 	%f25, [%rd42];
	mul.f32 	%f26, %f2, %f25;
	add.s64 	%rd43, %rd8, %rd41;
	st.global.f32 	[%rd43], %f26;
$L__BB4_34:
	add.s32 	%r78, %r78, 4;
$L__BB4_35:
	setp.eq.s32 	%p21, %r35, 0;
	@%p21 bra 	$L__BB4_58;
	setp.eq.s32 	%p22, %r35, 1;
	@%p22 bra 	$L__BB4_42;
	shl.b32 	%r60, %r78, 7;
	add.s32 	%r42, %r60, %r4;
	setp.ge.s32 	%p23, %r42, %r2;
	@%p23 bra 	$L__BB4_39;
	mul.wide.s32 	%rd44, %r42, 4;
	add.s64 	%rd45, %rd7, %rd44;
	ld.global.f32 	%f27, [%rd45];
	mul.f32 	%f28, %f2, %f27;
	add.s64 	%rd46, %rd8, %rd44;
	st.global.f32 	[%rd46], %f28;
$L__BB4_39:
	add.s32 	%r43, %r42, 128;
	setp.ge.s32 	%p24, %r43, %r2;
	@%p24 bra 	$L__BB4_41;
	mul.wide.s32 	%rd47, %r43, 4;
	add.s64 	%rd48, %rd7, %rd47;
	ld.global.f32 	%f29, [%rd48];
	mul.f32 	%f30, %f2, %f29;
	add.s64 	%rd49, %rd8, %rd47;
	st.global.f32 	[%rd49], %f30;
$L__BB4_41:
	add.s32 	%r78, %r78, 2;
$L__BB4_42:
	and.b32  	%r61, %r47, 1;
	setp.eq.b32 	%p25, %r61, 1;
	not.pred 	%p26, %p25;
	@%p26 bra 	$L__BB4_58;
	shl.b32 	%r62, %r78, 7;
	add.s32 	%r46, %r62, %r4;
	setp.ge.s32 	%p27, %r46, %r2;
	@%p27 bra 	$L__BB4_58;
	mul.wide.s32 	%rd50, %r46, 4;
	add.s64 	%rd51, %rd7, %rd50;
	ld.global.f32 	%f31, [%rd51];
	mul.f32 	%f32, %f2, %f31;
	add.s64 	%rd52, %rd8, %rd50;
	st.global.f32 	[%rd52], %f32;
	bra.uni 	$L__BB4_58;
$L__BB4_45:
	setp.lt.s32 	%p28, %r47, 1;
	@%p28 bra 	$L__BB4_58;
	and.b32  	%r10, %r47, 15;
	setp.lt.u32 	%p29, %r47, 16;
	mov.b32 	%r74, 0;
	@%p29 bra 	$L__BB4_49;
	and.b32  	%r74, %r47, 2147483632;
	neg.s32 	%r71, %r74;
	add.s32 	%r70, %r4, 1152;
	mul.wide.u32 	%rd53, %r4, 4;
	or.b64  	%rd71, %rd53, 4096;
$L__BB4_48:
	.pragma "nounroll";
	mul.wide.s32 	%rd54, %r70, 4;
	add.s64 	%rd55, %rd54, 1536;
	add.s64 	%rd56, %rd7, %rd71;
	ld.global.f32 	%f33, [%rd56+-4096];
	mul.f32 	%f34, %f2, %f33;
	add.s64 	%rd57, %rd8, %rd71;
	st.global.f32 	[%rd57+-4096], %f34;
	ld.global.f32 	%f35, [%rd56+-3584];
	mul.f32 	%f36, %f2, %f35;
	st.global.f32 	[%rd57+-3584], %f36;
	ld.global.f32 	%f37, [%rd56+-3072];
	mul.f32 	%f38, %f2, %f37;
	st.global.f32 	[%rd57+-3072], %f38;
	ld.global.f32 	%f39, [%rd56+-2560];
	mul.f32 	%f40, %f2, %f39;
	st.global.f32 	[%rd57+-2560], %f40;
	ld.global.f32 	%f41, [%rd56+-2048];
	mul.f32 	%f42, %f2, %f41;
	st.global.f32 	[%rd57+-2048], %f42;
	ld.global.f32 	%f43, [%rd56+-1536];
	mul.f32 	%f44, %f2, %f43;
	st.global.f32 	[%rd57+-1536], %f44;
	ld.global.f32 	%f45, [%rd56+-1024];
	mul.f32 	%f46, %f2, %f45;
	st.global.f32 	[%rd57+-1024], %f46;
	ld.global.f32 	%f47, [%rd56+-512];
	mul.f32 	%f48, %f2, %f47;
	st.global.f32 	[%rd57+-512], %f48;
	ld.global.f32 	%f49, [%rd56];
	mul.f32 	%f50, %f2, %f49;
	st.global.f32 	[%rd57], %f50;
	add.s64 	%rd58, %rd7, %rd55;
	ld.global.f32 	%f51, [%rd58+-1536];
	mul.f32 	%f52, %f2, %f51;
	add.s64 	%rd59, %rd8, %rd55;
	st.global.f32 	[%rd59+-1536], %f52;
	ld.global.f32 	%f53, [%rd58+-1024];
	mul.f32 	%f54, %f2, %f53;
	st.global.f32 	[%rd59+-1024], %f54;
	ld.global.f32 	%f55, [%rd58+-512];
	mul.f32 	%f56, %f2, %f55;
	st.global.f32 	[%rd59+-512], %f56;
	ld.global.f32 	%f57, [%rd58];
	mul.f32 	%f58, %f2, %f57;
	st.global.f32 	[%rd59], %f58;
	ld.global.f32 	%f59, [%rd58+512];
	mul.f32 	%f60, %f2, %f59;
	st.global.f32 	[%rd59+512], %f60;
	ld.global.f32 	%f61, [%rd58+1024];
	mul.f32 	%f62, %f2, %f61;
	st.global.f32 	[%rd59+1024], %f62;
	ld.global.f32 	%f63, [%rd58+1536];
	mul.f32 	%f64, %f2, %f63;
	st.global.f32 	[%rd59+1536], %f64;
	add.s32 	%r71, %r71, 16;
	add.s32 	%r70, %r70, 2048;
	add.s64 	%rd71, %rd71, 8192;
	setp.eq.s32 	%p30, %r71, 0;
	@%p30 bra 	$L__BB4_49;
	bra.uni 	$L__BB4_48;
$L__BB4_49:
	setp.eq.s32 	%p31, %r10, 0;
	@%p31 bra 	$L__BB4_58;
	and.b32  	%r22, %r47, 7;
	setp.lt.u32 	%p32, %r10, 8;
	@%p32 bra 	$L__BB4_52;
	shl.b32 	%r64, %r74, 7;
	add.s32 	%r65, %r64, %r4;
	mul.wide.s32 	%rd60, %r65, 4;
	add.s64 	%rd61, %rd7, %rd60;
	ld.global.f32 	%f65, [%rd61];
	mul.f32 	%f66, %f2, %f65;
	add.s64 	%rd62, %rd8, %rd60;
	st.global.f32 	[%rd62], %f66;
	ld.global.f32 	%f67, [%rd61+512];
	mul.f32 	%f68, %f2, %f67;
	st.global.f32 	[%rd62+512], %f68;
	ld.global.f32 	%f69, [%rd61+1024];
	mul.f32 	%f70, %f2, %f69;
	st.global.f32 	[%rd62+1024], %f70;
	ld.global.f32 	%f71, [%rd61+1536];
	mul.f32 	%f72, %f2, %f71;
	st.global.f32 	[%rd62+1536], %f72;
	ld.global.f32 	%f73, [%rd61+2048];
	mul.f32 	%f74, %f2, %f73;
	st.global.f32 	[%rd62+2048], %f74;
	ld.global.f32 	%f75, [%rd61+2560];
	mul.f32 	%f76, %f2, %f75;
	st.global.f32 	[%rd62+2560], %f76;
	ld.global.f32 	%f77, [%rd61+3072];
	mul.f32 	%f78, %f2, %f77;
	st.global.f32 	[%rd62+3072], %f78;
	ld.global.f32 	%f79, [%rd61+3584];
	mul.f32 	%f80, %f2, %f79;
	st.global.f32 	[%rd62+3584], %f80;
	add.s32 	%r74, %r74, 8;
$L__BB4_52:
	setp.eq.s32 	%p33, %r22, 0;
	@%p33 bra 	$L__BB4_58;
	and.b32  	%r25, %r47, 3;
	setp.lt.u32 	%p34, %r22, 4;
	@%p34 bra 	$L__BB4_55;
	shl.b32 	%r66, %r74, 7;
	add.s32 	%r67, %r66, %r4;
	mul.wide.s32 	%rd63, %r67, 4;
	add.s64 	%rd64, %rd7, %rd63;
	ld.global.f32 	%f81, [%rd64];
	mul.f32 	%f82, %f2, %f81;
	add.s64 	%rd65, %rd8, %rd63;
	st.global.f32 	[%rd65], %f82;
	ld.global.f32 	%f83, [%rd64+512];
	mul.f32 	%f84, %f2, %f83;
	st.global.f32 	[%rd65+512], %f84;
	ld.global.f32 	%f85, [%rd64+1024];
	mul.f32 	%f86, %f2, %f85;
	st.global.f32 	[%rd65+1024], %f86;
	ld.global.f32 	%f87, [%rd64+1536];
	mul.f32 	%f88, %f2, %f87;
	st.global.f32 	[%rd65+1536], %f88;
	add.s32 	%r74, %r74, 4;
$L__BB4_55:
	setp.eq.s32 	%p35, %r25, 0;
	@%p35 bra 	$L__BB4_58;
	shl.b32 	%r68, %r74, 7;
	add.s32 	%r77, %r4, %r68;
	neg.s32 	%r76, %r25;
$L__BB4_57:
	.pragma "nounroll";
	mul.wide.s32 	%rd67, %r77, 4;
	add.s64 	%rd68, %rd8, %rd67;
	add.s64 	%rd69, %rd7, %rd67;
	ld.global.f32 	%f89, [%rd69];
	mul.f32 	%f90, %f2, %f89;
	st.global.f32 	[%rd68], %f90;
	add.s32 	%r77, %r77, 128;
	add.s32 	%r76, %r76, 1;
	setp.eq.s32 	%p36, %r76, 0;
	@%p36 bra 	$L__BB4_58;
	bra.uni 	$L__BB4_57;
$L__BB4_58:
	ret;

}
	// .globl	_ZN3cub18CUB_300001_SM_10006detail9transform16transform_kernelINS2_10policy_hubILb1EN4cuda3std3__45tupleIJN6thrust24THRUST_300001_SM_1000_NS6detail15normal_iteratorINSA_10device_ptrIfEEEEEEEE10policy1000Ei11sin_functorSF_JPfEEEvT0_iT1_T2_DpNS2_10kernel_argIT3_EE
.visible .entry _ZN3cub18CUB_300001_SM_10006detail9transform16transform_kernelINS2_10policy_hubILb1EN4cuda3std3__45tupleIJN6thrust24THRUST_300001_SM_1000_NS6detail15normal_iteratorINSA_10device_ptrIfEEEEEEEE10policy1000Ei11sin_functorSF_JPfEEEvT0_iT1_T2_DpNS2_10kernel_argIT3_EE(
	.param .u32 _ZN3cub18CUB_300001_SM_10006detail9transform16transform_kernelINS2_10policy_hubILb1EN4cuda3std3__45tupleIJN6thrust24THRUST_300001_SM_1000_NS6detail15normal_iteratorINSA_10device_ptrIfEEEEEEEE10policy1000Ei11sin_functorSF_JPfEEEvT0_iT1_T2_DpNS2_10kernel_argIT3_EE_param_0,
	.param .u32 _ZN3cub18CUB_300001_SM_10006detail9transform16transform_kernelINS2_10policy_hubILb1EN4cuda3std3__45tupleIJN6thrust24THRUST_300001_SM_1000_NS6detail15normal_iteratorINSA_10device_ptrIfEEEEEEEE10policy1000Ei11sin_functorSF_JPfEEEvT0_iT1_T2_DpNS2_10kernel_argIT3_EE_param_1,
	.param .align 1 .b8 _ZN3cub18CUB_300001_SM_10006detail9transform16transform_kernelINS2_10policy_hubILb1EN4cuda3std3__45tupleIJN6thrust24THRUST_300001_SM_1000_NS6detail15normal_iteratorINSA_10device_ptrIfEEEEEEEE10policy1000Ei11sin_functorSF_JPfEEEvT0_iT1_T2_DpNS2_10kernel_argIT3_EE_param_2[1],
	.param .align 8 .b8 _ZN3cub18CUB_300001_SM_10006detail9transform16transform_kernelINS2_10policy_hubILb1EN4cuda3std3__45tupleIJN6thrust24THRUST_300001_SM_1000_NS6detail15normal_iteratorINSA_10device_ptrIfEEEEEEEE10policy1000Ei11sin_functorSF_JPfEEEvT0_iT1_T2_DpNS2_10kernel_argIT3_EE_param_3[8],
	.param .align 8 .b8 _ZN3cub18CUB_300001_SM_10006detail9transform16transform_kernelINS2_10policy_hubILb1EN4cuda3std3__45tupleIJN6thrust24THRUST_300001_SM_1000_NS6detail15normal_iteratorINSA_10device_ptrIfEEEEEEEE10policy1000Ei11sin_functorSF_JPfEEEvT0_iT1_T2_DpNS2_10kernel_argIT3_EE_param_4[16]
)
.maxntid 128
{
	.local .align 4 .b8 	__local_depot5[28];
	.reg .b64 	%SP;
	.reg .b64 	%SPL;
	.reg .pred 	%p<25>;
	.reg .b32 	%r<104>;
	.reg .b32 	%f<55>;
	.reg .b64 	%rd<53>;
	.reg .b64 	%fd<5>;

	mov.u64 	%SPL, __local_depot5;
	ld.param.u32 	%r44, [_ZN3cub18CUB_300001_SM_10006detail9transform16transform_kernelINS2_10policy_hubILb1EN4cuda3std3__45tupleIJN6thrust24THRUST_300001_SM_1000_NS6detail15normal_iteratorINSA_10device_ptrIfEEEEEEEE10policy1000Ei11sin_functorSF_JPfEEEvT0_iT1_T2_DpNS2_10kernel_argIT3_EE_param_0];
	ld.param.u64 	%rd14, [_ZN3cub18CUB_300001_SM_10006detail9transform16transform_kernelINS2_10policy_hubILb1EN4cuda3std3__45tupleIJN6thrust24THRUST_300001_SM_1000_NS6detail15normal_iteratorINSA_10device_ptrIfEEEEEEEE10policy1000Ei11sin_functorSF_JPfEEEvT0_iT1_T2_DpNS2_10kernel_argIT3_EE_param_4];
	ld.param.u64 	%rd15, [_ZN3cub18CUB_300001_SM_10006detail9transform16transform_kernelINS2_10policy_hubILb1EN4cuda3std3__45tupleIJN6thrust24THRUST_300001_SM_1000_NS6detail15normal_iteratorINSA_10device_ptrIfEEEEEEEE10policy1000Ei11sin_functorSF_JPfEEEvT0_iT1_T2_DpNS2_10kernel_argIT3_EE_param_3];
	ld.param.u32 	%r43, [_ZN3cub18CUB_300001_SM_10006detail9transform16transform_kernelINS2_10policy_hubILb1EN4cuda3std3__45tupleIJN6thrust24THRUST_300001_SM_1000_NS6detail15normal_iteratorINSA_10device_ptrIfEEEEEEEE10policy1000Ei11sin_functorSF_JPfEEEvT0_iT1_T2_DpNS2_10kernel_argIT3_EE_param_1];
	add.u64 	%rd1, %SPL, 0;
	cvta.to.global.u64 	%rd17, %rd15;
	cvta.to.global.u64 	%rd18, %rd14;
	shl.b32 	%r1, %r43, 7;
	mov.u32 	%r45, %ctaid.x;
	mul.lo.s32 	%r46, %r1, %r45;
	sub.s32 	%r2, %r44, %r46;
	min.s32 	%r3, %r1, %r2;
	mul.wide.s32 	%rd19, %r46, 4;
	add.s64 	%rd2, %rd18, %rd19;
	add.s64 	%rd3, %rd17, %rd19;
	shl.b32 	%r4, %r3, 2;
	mov.u32 	%r5, %tid.x;
	shl.b32 	%r93, %r5, 7;
	setp.ge.s32 	%p1, %r93, %r4;
	@%p1 bra 	$L__BB5_2;
$L__BB5_1:
	.pragma "nounroll";
	cvt.u64.u32 	%rd21, %r93;
	add.s64 	%rd20, %rd2, %rd21;
	// begin inline asm
	prefetch.global.L2 [%rd20];
	// end inline asm
	add.s32 	%r93, %r93, 16384;
	setp.lt.s32 	%p2, %r93, %r4;
	@%p2 bra 	$L__BB5_1;
$L__BB5_2:
	setp.gt.s32 	%p3, %r1, %r2;
	@%p3 bra 	$L__BB5_8;
	setp.lt.s32 	%p4, %r43, 1;
	@%p4 bra 	$L__BB5_27;
	mov.b32 	%r94, 0;
	mov.u64 	%rd26, __cudart_i2opi_f;
$L__BB5_5:
	shl.b32 	%r48, %r94, 7;
	add.s32 	%r10, %r48, %r5;
	mul.wide.s32 	%rd22, %r10, 4;
	add.s64 	%rd23, %rd2, %rd22;
	ld.global.f32 	%f1, [%rd23];
	mul.f32 	%f13, %f1, 0f3F22F983;
	cvt.rni.s32.f32 	%r98, %f13;
	cvt.rn.f32.s32 	%f14, %r98;
	fma.rn.f32 	%f15, %f14, 0fBFC90FDA, %f1;
	fma.rn.f32 	%f16, %f14, 0fB3A22168, %f15;
	fma.rn.f32 	%f53, %f14, 0fA7C234C5, %f16;
	abs.f32 	%f3, %f1;
	setp.ltu.f32 	%p5, %f3, 0f47CE4780;
	@%p5 bra 	$L__BB5_19;
	setp.neu.f32 	%p6, %f3, 0f7F800000;
	@%p6 bra 	$L__BB5_14;
	mov.f32 	%f19, 0f00000000;
	mul.rn.f32 	%f53, %f1, %f19;
	mov.b32 	%r98, 0;
	bra.uni 	$L__BB5_19;
$L__BB5_8:
	setp.lt.s32 	%p14, %r43, 1;
	@%p14 bra 	$L__BB5_27;
	mov.b32 	%r99, 0;
	mov.u64 	%rd39, __cudart_i2opi_f;
$L__BB5_10:
	shl.b32 	%r71, %r99, 7;
	add.s32 	%r27, %r71, %r5;
	setp.ge.s32 	%p15, %r27, %r3;
	@%p15 bra 	$L__BB5_26;
	mul.wide.s32 	%rd37, %r27, 4;
	add.s64 	%rd38, %rd2, %rd37;
	ld.global.f32 	%f7, [%rd38];
	mul.f32 	%f33, %f7, 0f3F22F983;
	cvt.rni.s32.f32 	%r103, %f33;
	cvt.rn.f32.s32 	%f34, %r103;
	fma.rn.f32 	%f35, %f34, 0fBFC90FDA, %f7;
	fma.rn.f32 	%f36, %f34, 0fB3A22168, %f35;
	fma.rn.f32 	%f54, %f34, 0fA7C234C5, %f36;
	abs.f32 	%f9, %f7;
	setp.ltu.f32 	%p16, %f9, 0f47CE4780;
	@%p16 bra 	$L__BB5_25;
	setp.neu.f32 	%p17, %f9, 0f7F800000;
	@%p17 bra 	$L__BB5_20;
	mov.f32 	%f39, 0f00000000;
	mul.rn.f32 	%f54, %f7, %f39;
	mov.b32 	%r103, 0;
	bra.uni 	$L__BB5_25;
$L__BB5_14:
	mov.b32 	%r12, %f1;
	shl.b32 	%r50, %r12, 8;
	or.b32  	%r13, %r50, -2147483648;
	mov.b64 	%rd49, 0;
	mov.b32 	%r95, 0;
$L__BB5_15:
	.pragma "nounroll";
	mul.wide.u32 	%rd25, %r95, 4;
	add.s64 	%rd27, %rd26, %rd25;
	ld.global.nc.u32 	%r51, [%rd27];
	mad.wide.u32 	%rd28, %r51, %r13, %rd49;
	shr.u64 	%rd49, %rd28, 32;
	add.s64 	%rd29, %rd1, %rd25;
	st.local.u32 	[%rd29], %rd28;
	add.s32 	%r95, %r95, 1;
	setp.ne.s32 	%p7, %r95, 6;
	@%p7 bra 	$L__BB5_15;
	shr.u32 	%r52, %r12, 23;
	st.local.u32 	[%rd1+24], %rd49;
	and.b32  	%r16, %r52, 31;
	and.b32  	%r53, %r52, 224;
	add.s32 	%r54, %r53, -128;
	shr.u32 	%r55, %r54, 5;
	mul.wide.u32 	%rd30, %r55, 4;
	sub.s64 	%rd6, %rd1, %rd30;
	ld.local.u32 	%r96, [%rd6+24];
	ld.local.u32 	%r97, [%rd6+20];
	setp.eq.s32 	%p8, %r16, 0;
	@%p8 bra 	$L__BB5_18;
	shf.l.wrap.b32 	%r96, %r97, %r96, %r16;
	ld.local.u32 	%r56, [%rd6+16];
	shf.l.wrap.b32 	%r97, %r56, %r97, %r16;
$L__BB5_18:
	shr.u32 	%r57, %r96, 30;
	shf.l.wrap.b32 	%r58, %r97, %r96, 2;
	shl.b32 	%r59, %r97, 2;
	shr.u32 	%r60, %r58, 31;
	add.s32 	%r61, %r60, %r57;
	neg.s32 	%r62, %r61;
	setp.lt.s32 	%p9, %r12, 0;
	selp.b32 	%r98, %r62, %r61, %p9;
	xor.b32  	%r63, %r58, %r12;
	shr.s32 	%r64, %r58, 31;
	xor.b32  	%r65, %r64, %r58;
	xor.b32  	%r66, %r64, %r59;
	cvt.u64.u32 	%rd31, %r65;
	shl.b64 	%rd32, %rd31, 32;
	cvt.u64.u32 	%rd33, %r66;
	or.b64  	%rd34, %rd32, %rd33;
	cvt.rn.f64.s64 	%fd1, %rd34;
	mul.f64 	%fd2, %fd1, 0d3BF921FB54442D19;
	cvt.rn.f32.f64 	%f17, %fd2;
	neg.f32 	%f18, %f17;
	setp.lt.s32 	%p10, %r63, 0;
	selp.f32 	%f53, %f18, %f17, %p10;
$L__BB5_19:
	mul.rn.f32 	%f20, %f53, %f53;
	and.b32  	%r68, %r98, 1;
	setp.eq.b32 	%p11, %r68, 1;
	selp.f32 	%f21, 0f3F800000, %f53, %p11;
	fma.rn.f32 	%f22, %f20, %f21, 0f00000000;
	fma.rn.f32 	%f23, %f20, 0f37CBAC00, 0fBAB607ED;
	selp.f32 	%f24, %f23, 0fB94D4153, %p11;
	selp.f32 	%f25, 0f3D2AAABB, 0f3C0885E4, %p11;
	fma.rn.f32 	%f26, %f24, %f20, %f25;
	selp.f32 	%f27, 0fBEFFFFFF, 0fBE2AAAA8, %p11;
	fma.rn.f32 	%f28, %f26, %f20, %f27;
	fma.rn.f32 	%f29, %f28, %f22, %f21;
	and.b32  	%r69, %r98, 2;
	setp.eq.s32 	%p12, %r69, 0;
	mov.f32 	%f30, 0f00000000;
	sub.f32 	%f31, %f30, %f29;
	selp.f32 	%f32, %f29, %f31, %p12;
	add.s64 	%rd36, %rd3, %rd22;
	st.global.f32 	[%rd36], %f32;
	add.s32 	%r94, %r94, 1;
	setp.eq.s32 	%p13, %r94, %r43;
	@%p13 bra 	$L__BB5_27;
	bra.uni 	$L__BB5_5;
$L__BB5_20:
	mov.b32 	%r29, %f7;
	shl.b32 	%r73, %r29, 8;
	or.b32  	%r30, %r73, -2147483648;
	mov.b64 	%rd52, 0;
	mov.b32 	%r100, 0;
	mov.u64 	%rd50, %rd39;
	mov.u64 	%rd51, %rd1;
$L__BB5_21:
	.pragma "nounroll";
	ld.global.nc.u32 	%r74, [%rd50];
	mad.wide.u32 	%rd41, %r74, %r30, %rd52;
	shr.u64 	%rd52, %rd41, 32;
	st.local.u32 	[%rd51], %rd41;
	add.s32 	%r100, %r100, 1;
	add.s64 	%rd51, %rd51, 4;
	add.s64 	%rd50, %rd50, 4;
	setp.ne.s32 	%p18, %r100, 6;
	@%p18 bra 	$L__BB5_21;
	shr.u32 	%r75, %r29, 23;
	st.local.u32 	[%rd1+24], %rd52;
	and.b32  	%r33, %r75, 31;
	and.b32  	%r76, %r75, 224;
	add.s32 	%r77, %r76, -128;
	shr.u32 	%r78, %r77, 5;
	mul.wide.u32 	%rd42, %r78, 4;
	sub.s64 	%rd13, %rd1, %rd42;
	ld.local.u32 	%r101, [%rd13+24];
	ld.local.u32 	%r102, [%rd13+20];
	setp.eq.s32 	%p19, %r33, 0;
	@%p19 bra 	$L__BB5_24;
	shf.l.wrap.b32 	%r101, %r102, %r101, %r33;
	ld.local.u32 	%r79, [%rd13+16];
	shf.l.wrap.b32 	%r102, %r79, %r102, %r33;
$L__BB5_24:
	shr.u32 	%r80, %r101, 30;
	shf.l.wrap.b32 	%r81, %r102, %r101, 2;
	shl.b32 	%r82, %r102, 2;
	shr.u32 	%r83, %r81, 31;
	add.s32 	%r84, %r83, %r80;
	neg.s32 	%r85, %r84;
	setp.lt.s32 	%p20, %r29, 0;
	selp.b32 	%r103, %r85, %r84, %p20;
	xor.b32  	%r86, %r81, %r29;
	shr.s32 	%r87, %r81, 31;
	xor.b32  	%r88, %r87, %r81;
	xor.b32  	%r89, %r87, %r82;
	cvt.u64.u32 	%rd43, %r88;
	shl.b64 	%rd44, %rd43, 32;
	cvt.u64.u32 	%rd45, %r89;
	or.b64  	%rd46, %rd44, %rd45;
	cvt.rn.f64.s64 	%fd3, %rd46;
	mul.f64 	%fd4, %fd3, 0d3BF921FB54442D19;
	cvt.rn.f32.f64 	%f37, %fd4;
	neg.f32 	%f38, %f37;
	setp.lt.s32 	%p21, %r86, 0;
	selp.f32 	%f54, %f38, %f37, %p21;
$L__BB5_25:
	mul.rn.f32 	%f40, %f54, %f54;
	and.b32  	%r91, %r103, 1;
	setp.eq.b32 	%p22, %r91, 1;
	selp.f32 	%f41, 0f3F800000, %f54, %p22;
	fma.rn.f32 	%f42, %f40, %f41, 0f00000000;
	fma.rn.f32 	%f43, %f40, 0f37CBAC00, 0fBAB607ED;
	selp.f32 	%f44, %f43, 0fB94D4153, %p22;
	selp.f32 	%f45, 0f3D2AAABB, 0f3C0885E4, %p22;
	fma.rn.f32 	%f46, %f44, %f40, %f45;
	selp.f32 	%f47, 0fBEFFFFFF, 0fBE2AAAA8, %p22;
	fma.rn.f32 	%f48, %f46, %f40, %f47;
	fma.rn.f32 	%f49, %f48, %f42, %f41;
	and.b32  	%r92, %r103, 2;
	setp.eq.s32 	%p23, %r92, 0;
	mov.f32 	%f50, 0f00000000;
	sub.f32 	%f51, %f50, %f49;
	selp.f32 	%f52, %f49, %f51, %p23;
	add.s64 	%rd48, %rd3, %rd37;
	st.global.f32 	[%rd48], %f52;
$L__BB5_26:
	add.s32 	%r99, %r99, 1;
	setp.ne.s32 	%p24, %r99, %r43;
	@%p24 bra 	$L__BB5_10;
$L__BB5_27:
	ret;

}
	// .globl	_ZN3cub18CUB_300001_SM_10006detail9transform16transform_kernelINS2_10policy_hubILb1EN4cuda3std3__45tupleIJN6thrust24THRUST_300001_SM_1000_NS6detail15normal_iteratorINSA_10device_ptrIfEEEEEEEE10policy1000El11sin_functorSF_JPfEEEvT0_iT1_T2_DpNS2_10kernel_argIT3_EE
.visible .entry _ZN3cub18CUB_300001_SM_10006detail9transform16transform_kernelINS2_10policy_hubILb1EN4cuda3std3__45tupleIJN6thrust24THRUST_300001_SM_1000_NS6detail15normal_iteratorINSA_10device_ptrIfEEEEEEEE10policy1000El11sin_functorSF_JPfEEEvT0_iT1_T2_DpNS2_10kernel_argIT3_EE(
	.param .u64 _ZN3cub18CUB_300001_SM_10006detail9transform16transform_kernelINS2_10policy_hubILb1EN4cuda3std3__45tupleIJN6thrust24THRUST_300001_SM_1000_NS6detail15normal_iteratorINSA_10device_ptrIfEEEEEEEE10policy1000El11sin_functorSF_JPfEEEvT0_iT1_T2_DpNS2_10kernel_argIT3_EE_param_0,
	.param .u32 _ZN3cub18CUB_300001_SM_10006detail9transform16transform_kernelINS2_10policy_hubILb1EN4cuda3std3__45tupleIJN6thrust24THRUST_300001_SM_1000_NS6detail15normal_iteratorINSA_10device_ptrIfEEEEEEEE10policy1000El11sin_functorSF_JPfEEEvT0_iT1_T2_DpNS2_10kernel_argIT3_EE_param_1,
	.param .align 1 .b8 _ZN3cub18CUB_300001_SM_10006detail9transform16transform_kernelINS2_10policy_hubILb1EN4cuda3std3__45tupleIJN6thrust24THRUST_300001_SM_1000_NS6detail15normal_iteratorINSA_10device_ptrIfEEEEEEEE10policy1000El11sin_functorSF_JPfEEEvT0_iT1_T2_DpNS2_10kernel_argIT3_EE_param_2[1],
	.param .align 8 .b8 _ZN3cub18CUB_300001_SM_10006detail9transform16transform_kernelINS2_10policy_hubILb1EN4cuda3std3__45tupleIJN6thrust24THRUST_300001_SM_1000_NS6detail15normal_iteratorINSA_10device_ptrIfEEEEEEEE10policy1000El11sin_functorSF_JPfEEEvT0_iT1_T2_DpNS2_10kernel_argIT3_EE_param_3[8],
	.param .align 8 .b8 _ZN3cub18CUB_300001_SM_10006detail9transform16transform_kernelINS2_10policy_hubILb1EN4cuda3std3__45tupleIJN6thrust24THRUST_300001_SM_1000_NS6detail15normal_iteratorINSA_10device_ptrIfEEEEEEEE10policy1000El11sin_functorSF_JPfEEEvT0_iT1_T2_DpNS2_10kernel_argIT3_EE_param_4[16]
)
.maxntid 128
{
	.local .align 4 .b8 	__local_depot6[28];
	.reg .b64 	%SP;
	.reg .b64 	%SPL;
	.reg .pred 	%p<25>;
	.reg .b32 	%r<101>;
	.reg .b32 	%f<55>;
	.reg .b64 	%rd<59>;
	.reg .b64 	%fd<5>;

	mov.u64 	%SPL, __local_depot6;
	ld.param.u64 	%rd14, [_ZN3cub18CUB_300001_SM_10006detail9transform16transform_kernelINS2_10policy_hubILb1EN4cuda3std3__45tupleIJN6thrust24THRUST_300001_SM_1000_NS6detail15normal_iteratorINSA_10device_ptrIfEEEEEEEE10policy1000El11sin_functorSF_JPfEEEvT0_iT1_T2_DpNS2_10kernel_argIT3_EE_param_0];
	ld.param.u64 	%rd15, [_ZN3cub18CUB_300001_SM_10006detail9transform16transform_kernelINS2_10policy_hubILb1EN4cuda3std3__45tupleIJN6thrust24THRUST_300001_SM_1000_NS6detail15normal_iteratorINSA_10device_ptrIfEEEEEEEE10policy1000El11sin_functorSF_JPfEEEvT0_iT1_T2_DpNS2_10kernel_argIT3_EE_param_4];
	ld.param.u64 	%rd16, [_ZN3cub18CUB_300001_SM_10006detail9transform16transform_kernelINS2_10policy_hubILb1EN4cuda3std3__45tupleIJN6thrust24THRUST_300001_SM_1000_NS6detail15normal_iteratorINSA_10device_ptrIfEEEEEEEE10policy1000El11sin_functorSF_JPfEEEvT0_iT1_T2_DpNS2_10kernel_argIT3_EE_param_3];
	ld.param.u32 	%r42, [_ZN3cub18CUB_300001_SM_10006detail9transform16transform_kernelINS2_10policy_hubILb1EN4cuda3std3__45tupleIJN6thrust24THRUST_300001_SM_1000_NS6detail15normal_iteratorINSA_10device_ptrIfEEEEEEEE10policy1000El11sin_functorSF_JPfEEEvT0_iT1_T2_DpNS2_10kernel_argIT3_EE_param_1];
	add.u64 	%rd1, %SPL, 0;
	cvta.to.global.u64 	%rd18, %rd16;
	cvta.to.global.u64 	%rd19, %rd15;
	shl.b32 	%r1, %r42, 7;
	mov.u32 	%r43, %ctaid.x;
	cvt.u64.u32 	%rd20, %r43;
	cvt.s64.s32 	%rd21, %r1;
	mul.lo.s64 	%rd22, %rd21, %rd20;
	sub.s64 	%rd23, %rd14, %rd22;
	min.s64 	%rd24, %rd23, %rd21;
	cvt.u32.u64 	%r2, %rd24;
	shl.b64 	%rd25, %rd22, 2;
	add.s64 	%rd2, %rd19, %rd25;
	add.s64 	%rd3, %rd18, %rd25;
	shl.b32 	%r3, %r2, 2;
	mov.u32 	%r4, %tid.x;
	shl.b32 	%r90, %r4, 7;
	setp.ge.s32 	%p1, %r90, %r3;
	@%p1 bra 	$L__BB6_2;
$L__BB6_1:
	.pragma "nounroll";
	cvt.u64.u32 	%rd27, %r90;
	add.s64 	%rd26, %rd2, %rd27;
	// begin inline asm
	prefetch.global.L2 [%rd26];
	// end inline asm
	add.s32 	%r90, %r90, 16384;
	setp.lt.s32 	%p2, %r90, %r3;
	@%p2 bra 	$L__BB6_1;
$L__BB6_2:
	setp.eq.s32 	%p3, %r1, %r2;
	@%p3 bra 	$L__BB6_9;
	setp.lt.s32 	%p4, %r42, 1;
	@%p4 bra 	$L__BB6_27;
	mov.b32 	%r96, 0;
	mov.u64 	%rd32, __cudart_i2opi_f;
$L__BB6_5:
	shl.b32 	%r45, %r96, 7;
	add.s32 	%r26, %r45, %r4;
	setp.ge.s32 	%p5, %r26, %r2;
	@%p5 bra 	$L__BB6_26;
	mul.wide.s32 	%rd28, %r26, 4;
	add.s64 	%rd29, %rd2, %rd28;
	ld.global.f32 	%f7, [%rd29];
	mul.f32 	%f13, %f7, 0f3F22F983;
	cvt.rni.s32.f32 	%r100, %f13;
	cvt.rn.f32.s32 	%f14, %r100;
	fma.rn.f32 	%f15, %f14, 0fBFC90FDA, %f7;
	fma.rn.f32 	%f16, %f14, 0fB3A22168, %f15;
	fma.rn.f32 	%f54, %f14, 0fA7C234C5, %f16;
	abs.f32 	%f9, %f7;
	setp.ltu.f32 	%p6, %f9, 0f47CE4780;
	@%p6 bra 	$L__BB6_25;
	setp.neu.f32 	%p7, %f9, 0f7F800000;
	@%p7 bra 	$L__BB6_20;
	mov.f32 	%f19, 0f00000000;
	mul.rn.f32 	%f54, %f7, %f19;
	mov.b32 	%r100, 0;
	bra.uni 	$L__BB6_25;
$L__BB6_9:
	setp.lt.s32 	%p15, %r42, 1;
	@%p15 bra 	$L__BB6_27;
	mov.b32 	%r91, 0;
	mov.u64 	%rd45, __cudart_i2opi_f;
$L__BB6_11:
	shl.b32 	%r68, %r91, 7;
	add.s32 	%r9, %r68, %r4;
	mul.wide.s32 	%rd43, %r9, 4;
	add.s64 	%rd44, %rd2, %rd43;
	ld.global.f32 	%f1, [%rd44];
	mul.f32 	%f33, %f1, 0f3F22F983;
	cvt.rni.s32.f32 	%r95, %f33;
	cvt.rn.f32.s32 	%f34, %r95;
	fma.rn.f32 	%f35, %f34, 0fBFC90FDA, %f1;
	fma.rn.f32 	%f36, %f34, 0fB3A22168, %f35;
	fma.rn.f32 	%f53, %f34, 0fA7C234C5, %f36;
	abs.f32 	%f3, %f1;
	setp.ltu.f32 	%p16, %f3, 0f47CE4780;
	@%p16 bra 	$L__BB6_19;
	setp.neu.f32 	%p17, %f3, 0f7F800000;
	@%p17 bra 	$L__BB6_14;
	mov.f32 	%f39, 0f00000000;
	mul.rn.f32 	%f53, %f1, %f39;
	mov.b32 	%r95, 0;
	bra.uni 	$L__BB6_19;
$L__BB6_14:
	mov.b32 	%r11, %f1;
	shl.b32 	%r70, %r11, 8;
	or.b32  	%r12, %r70, -2147483648;
	mov.b64 	%rd57, 0;
	mov.b32 	%r92, 0;
	mov.u64 	%rd55, %rd45;
	mov.u64 	%rd56, %rd1;
$L__BB6_15:
	.pragma "nounroll";
	ld.global.nc.u32 	%r71, [%rd55];
	mad.wide.u32 	%rd47, %r71, %r12, %rd57;
	shr.u64 	%rd57, %rd47, 32;
	st.local.u32 	[%rd56], %rd47;
	add.s32 	%r92, %r92, 1;
	add.s64 	%rd56, %rd56, 4;
	add.s64 	%rd55, %rd55, 4;
	setp.ne.s32 	%p18, %r92, 6;
	@%p18 bra 	$L__BB6_15;
	shr.u32 	%r72, %r11, 23;
	st.local.u32 	[%rd1+24], %rd57;
	and.b32  	%r15, %r72, 31;
	and.b32  	%r73, %r72, 224;
	add.s32 	%r74, %r73, -128;
	shr.u32 	%r75, %r74, 5;
	mul.wide.u32 	%rd48, %r75, 4;
	sub.s64 	%rd10, %rd1, %rd48;
	ld.local.u32 	%r93, [%rd10+24];
	ld.local.u32 	%r94, [%rd10+20];
	setp.eq.s32 	%p19, %r15, 0;
	@%p19 bra 	$L__BB6_18;
	shf.l.wrap.b32 	%r93, %r94, %r93, %r15;
	ld.local.u32 	%r76, [%rd10+16];
	shf.l.wrap.b32 	%r94, %r76, %r94, %r15;
$L__BB6_18:
	shr.u32 	%r77, %r93, 30;
	shf.l.wrap.b32 	%r78, %r94, %r93, 2;
	shl.b32 	%r79, %r94, 2;
	shr.u32 	%r80, %r78, 31;
	add.s32 	%r81, %r80, %r77;
	neg.s32 	%r82, %r81;
	setp.lt.s32 	%p20, %r11, 0;
	selp.b32 	%r95, %r82, %r81, %p20;
	xor.b32  	%r83, %r78, %r11;
	shr.s32 	%r84, %r78, 31;
	xor.b32  	%r85, %r84, %r78;
	xor.b32  	%r86, %r84, %r79;
	cvt.u64.u32 	%rd49, %r85;
	shl.b64 	%rd50, %rd49, 32;
	cvt.u64.u32 	%rd51, %r86;
	or.b64  	%rd52, %rd50, %rd51;
	cvt.rn.f64.s64 	%fd3, %rd52;
	mul.f64 	%fd4, %fd3, 0d3BF921FB54442D19;
	cvt.rn.f32.f64 	%f37, %fd4;
	neg.f32 	%f38, %f37;
	setp.lt.s32 	%p21, %r83, 0;
	selp.f32 	%f53, %f38, %f37, %p21;
$L__BB6_19:
	mul.rn.f32 	%f40, %f53, %f53;
	and.b32  	%r88, %r95, 1;
	setp.eq.b32 	%p22, %r88, 1;
	selp.f32 	%f41, 0f3F800000, %f53, %p22;
	fma.rn.f32 	%f42, %f40, %f41, 0f00000000;
	fma.rn.f32 	%f43, %f40, 0f37CBAC00, 0fBAB607ED;
	selp.f32 	%f44, %f43, 0fB94D4153, %p22;
	selp.f32 	%f45, 0f3D2AAABB, 0f3C0885E4, %p22;
	fma.rn.f32 	%f46, %f44, %f40, %f45;
	selp.f32 	%f47, 0fBEFFFFFF, 0fBE2AAAA8, %p22;
	fma.rn.f32 	%f48, %f46, %f40, %f47;
	fma.rn.f32 	%f49, %f48, %f42, %f41;
	and.b32  	%r89, %r95, 2;
	setp.eq.s32 	%p23, %r89, 0;
	mov.f32 	%f50, 0f00000000;
	sub.f32 	%f51, %f50, %f49;
	selp.f32 	%f52, %f49, %f51, %p23;
	add.s64 	%rd54, %rd3, %rd43;
	st.global.f32 	[%rd54], %f52;
	add.s32 	%r91, %r91, 1;
	setp.eq.s32 	%p24, %r91, %r42;
	@%p24 bra 	$L__BB6_27;
	bra.uni 	$L__BB6_11;
$L__BB6_20:
	mov.b32 	%r28, %f7;
	shl.b32 	%r47, %r28, 8;
	or.b32  	%r29, %r47, -2147483648;
	mov.b64 	%rd58, 0;
	mov.b32 	%r97, 0;
$L__BB6_21:
	.pragma "nounroll";
	mul.wide.u32 	%rd31, %r97, 4;
	add.s64 	%rd33, %rd32, %rd31;
	ld.global.nc.u32 	%r48, [%rd33];
	mad.wide.u32 	%rd34, %r48, %r29, %rd58;
	shr.u64 	%rd58, %rd34, 32;
	add.s64 	%rd35, %rd1, %rd31;
	st.local.u32 	[%rd35], %rd34;
	add.s32 	%r97, %r97, 1;
	setp.ne.s32 	%p8, %r97, 6;
	@%p8 bra 	$L__BB6_21;
	shr.u32 	%r49, %r28, 23;
	st.local.u32 	[%rd1+24], %rd58;
	and.b32  	%r32, %r49, 31;
	and.b32  	%r50, %r49, 224;
	add.s32 	%r51, %r50, -128;
	shr.u32 	%r52, %r51, 5;
	mul.wide.u32 	%rd36, %r52, 4;
	sub.s64 	%rd13, %rd1, %rd36;
	ld.local.u32 	%r98, [%rd13+24];
	ld.local.u32 	%r99, [%rd13+20];
	setp.eq.s32 	%p9, %r32, 0;
	@%p9 bra 	$L__BB6_24;
	shf.l.wrap.b32 	%r98, %r99, %r98, %r32;
	ld.local.u32 	%r53, [%rd13+16];
	shf.l.wrap.b32 	%r99, %r53, %r99, %r32;
$L__BB6_24:
	shr.u32 	%r54, %r98, 30;
	shf.l.wrap.b32 	%r55, %r99, %r98, 2;
	shl.b32 	%r56, %r99, 2;
	shr.u32 	%r57, %r55, 31;
	add.s32 	%r58, %r57, %r54;
	neg.s32 	%r59, %r58;
	setp.lt.s32 	%p10, %r28, 0;
	selp.b32 	%r100, %r59, %r58, %p10;
	xor.b32  	%r60, %r55, %r28;
	shr.s32 	%r61, %r55, 31;
	xor.b32  	%r62, %r61, %r55;
	xor.b32  	%r63, %r61, %r56;
	cvt.u64.u32 	%rd37, %r62;
	shl.b64 	%rd38, %rd37, 32;
	cvt.u64.u32 	%rd39, %r63;
	or.b64  	%rd40, %rd38, %rd39;
	cvt.rn.f64.s64 	%fd1, %rd40;
	mul.f64 	%fd2, %fd1, 0d3BF921FB54442D19;
	cvt.rn.f32.f64 	%f17, %fd2;
	neg.f32 	%f18, %f17;
	setp.lt.s32 	%p11, %r60, 0;
	selp.f32 	%f54, %f18, %f17, %p11;
$L__BB6_25:
	mul.rn.f32 	%f20, %f54, %f54;
	and.b32  	%r65, %r100, 1;
	setp.eq.b32 	%p12, %r65, 1;
	selp.f32 	%f21, 0f3F800000, %f54, %p12;
	fma.rn.f32 	%f22, %f20, %f21, 0f00000000;
	fma.rn.f32 	%f23, %f20, 0f37CBAC00, 0fBAB607ED;
	selp.f32 	%f24, %f23, 0fB94D4153, %p12;
	selp.f32 	%f25, 0f3D2AAABB, 0f3C0885E4, %p12;
	fma.rn.f32 	%f26, %f24, %f20, %f25;
	selp.f32 	%f27, 0fBEFFFFFF, 0fBE2AAAA8, %p12;
	fma.rn.f32 	%f28, %f26, %f20, %f27;
	fma.rn.f32 	%f29, %f28, %f22, %f21;
	and.b32  	%r66, %r100, 2;
	setp.eq.s32 	%p13, %r66, 0;
	mov.f32 	%f30, 0f00000000;
	sub.f32 	%f31, %f30, %f29;
	selp.f32 	%f32, %f29, %f31, %p13;
	add.s64 	%rd42, %rd3, %rd28;
	st.global.f32 	[%rd42], %f32;
$L__BB6_26:
	add.s32 	%r96, %r96, 1;
	setp.ne.s32 	%p14, %r96, %r42;
	@%p14 bra 	$L__BB6_5;
$L__BB6_27:
	ret;

}


// ===== COMPILED SASS (sm_100) =====

	.target	sm_100

	.elftype	@"ET_EXEC"


//--------------------- .note.nv.tkinfo           --------------------------
	.section	.note.nv.tkinfo,"",@"SHT_NOTE"
	.sectionflags	@"SHF_NOTE_NV_TKINFO"
	.tkinfo
        /*0018*/ 	.word	0x00000002
        /*0030*/ 	.string	""
        /*0030*/ 	.string	"ptxas"
        /*0030*/ 	.string	"Cuda compilation tools, release 13.0, V13.0.88"
        /*0030*/ 	.string	"Build cuda_13.0.r13.0/compiler.36424714_0"
        /*0030*/ 	.string	"-arch sm_100 -m 64 "



//--------------------- .note.nv.cuinfo           --------------------------
	.section	.note.nv.cuinfo,"",@"SHT_NOTE"
	.sectionflags	@"SHF_NOTE_NV_CUINFO"
        /*0018*/ 	.short	0x0002
        /*001a*/ 	.short	0x0064
        /*001c*/ 	.short	0x0082
	.zero		2


//--------------------- .nv.info                  --------------------------
	.section	.nv.info,"",@"SHT_CUDA_INFO"
	.align	4


	//----- nvinfo : EIATTR_REGCOUNT
	.align		4
        /*0000*/ 	.byte	0x04, 0x2f
        /*0002*/ 	.short	(.L_47 - .L_46)
	.align		4
.L_46:
        /*0004*/ 	.word	index@(_ZN3cub18CUB_300001_SM_10006detail11EmptyKernelIvEEvv)
        /*0008*/ 	.word	0x00000004


	//----- nvinfo : EIATTR_FRAME_SIZE
	.align		4
.L_47:
        /*000c*/ 	.byte	0x04, 0x11
        /*000e*/ 	.short	(.L_49 - .L_48)
	.align		4
.L_48:
        /*0010*/ 	.word	index@(_ZN3cub18CUB_300001_SM_10006detail11EmptyKernelIvEEvv)
        /*0014*/ 	.word	0x00000000


	//----- nvinfo : EIATTR_REGCOUNT
	.align		4
.L_49:
        /*0018*/ 	.byte	0x04, 0x2f
        /*001a*/ 	.short	(.L_51 - .L_50)
	.align		4
.L_50:
        /*001c*/ 	.word	index@(_ZN3cub18CUB_300001_SM_10006detail8for_each13static_kernelINS2_12policy_hub_t12policy_500_tEmN6thrust24THRUST_300001_SM_1000_NS8cuda_cub20__uninitialized_fill7functorINS7_10device_ptrIfEEfEEEEvT0_T1_)
        /*0020*/ 	.word	0x00000008


	//----- nvinfo : EIATTR_FRAME_SIZE
	.align		4
.L_51:
        /*0024*/ 	.byte	0x04, 0x11
        /*0026*/ 	.short	(.L_53 - .L_52)
	.align		4
.L_52:
        /*0028*/ 	.word	index@(_ZN3cub18CUB_300001_SM_10006detail8for_each13static_kernelINS2_12policy_hub_t12policy_500_tEmN6thrust24THRUST_300001_SM_1000_NS8cuda_cub20__uninitialized_fill7functorINS7_10device_ptrIfEEfEEEEvT0_T1_)
        /*002c*/ 	.word	0x00000000


	//----- nvinfo : EIATTR_REGCOUNT
	.align		4
.L_53:
        /*0030*/ 	.byte	0x04, 0x2f
        /*0032*/ 	.short	(.L_55 - .L_54)
	.align		4
.L_54:
        /*0034*/ 	.word	index@(_ZN3cub18CUB_300001_SM_10006detail8for_each13static_kernelINS2_12policy_hub_t12policy_500_tElN6thrust24THRUST_300001_SM_1000_NS8cuda_cub10__tabulate7functorINS7_6detail15normal_iteratorINS7_10device_ptrIfEEEENS7_6system6detail7generic6detail22compute_sequence_valueIfvEElEEEEvT0_T1_)
        /*0038*/ 	.word	0x0000000e


	//----- nvinfo : EIATTR_FRAME_SIZE
	.align		4
.L_55:
        /*003c*/ 	.byte	0x04, 0x11
        /*003e*/ 	.short	(.L_57 - .L_56)
	.align		4
.L_56:
        /*0040*/ 	.word	index@(_ZN3cub18CUB_300001_SM_10006detail8for_each13static_kernelINS2_12policy_hub_t12policy_500_tElN6thrust24THRUST_300001_SM_1000_NS8cuda_cub10__tabulate7functorINS7_6detail15normal_iteratorINS7_10device_ptrIfEEEENS7_6system6detail7generic6detail22compute_sequence_valueIfvEElEEEEvT0_T1_)
        /*0044*/ 	.word	0x00000000


	//----- nvinfo : EIATTR_REGCOUNT
	.align		4
.L_57:
        /*0048*/ 	.byte	0x04, 0x2f
        /*004a*/ 	.short	(.L_59 - .L_58)
	.align		4
.L_58:
        /*004c*/ 	.word	index@(_ZN3cub18CUB_300001_SM_10006detail9transform16transform_kernelINS2_10policy_hubILb1EN4cuda3std3__45tupleIJN6thrust24THRUST_300001_SM_1000_NS6detail15normal_iteratorINSA_10device_ptrIfEEEEEEEE10policy1000Ei13range_functorSF_JPfEEEvT0_iT1_T2_DpNS2_10kernel_argIT3_EE)
        /*0050*/ 	.word	0x0000001c


	//----- nvinfo : EIATTR_FRAME_SIZE
	.align		4
.L_59:
        /*0054*/ 	.byte	0x04, 0x11
        /*0056*/ 	.short	(.L_61 - .L_60)
	.align		4
.L_60:
        /*0058*/ 	.word	index@(_ZN3cub18CUB_300001_SM_10006detail9transform16transform_kernelINS2_10policy_hubILb1EN4cuda3std3__45tupleIJN6thrust24THRUST_300001_SM_1000_NS6detail15normal_iteratorINSA_10device_ptrIfEEEEEEEE10policy1000Ei13range_functorSF_JPfEEEvT0_iT1_T2_DpNS2_10kernel_argIT3_EE)
        /*005c*/ 	.word	0x00000000


	//----- nvinfo : EIATTR_REGCOUNT
	.align		4
.L_61:
        /*0060*/ 	.byte	0x04, 0x2f
        /*0062*/ 	.short	(.L_63 - .L_62)
	.align		4
.L_62:
        /*0064*/ 	.word	index@(_ZN3cub18CUB_300001_SM_10006detail9transform16transform_kernelINS2_10policy_hubILb1EN4cuda3std3__45tupleIJN6thrust24THRUST_300001_SM_1000_NS6detail15normal_iteratorINSA_10device_ptrIfEEEEEEEE10policy1000El13range_functorSF_JPfEEEvT0_iT1_T2_DpNS2_10kernel_argIT3_EE)
        /*0068*/ 	.word	0x0000001c


	//----- nvinfo : EIATTR_FRAME_SIZE
	.align		4
.L_63:
        /*006c*/ 	.byte	0x04, 0x11
        /*006e*/ 	.short	(.L_65 - .L_64)
	.align		4
.L_64:
        /*0070*/ 	.word	index@(_ZN3cub18CUB_300001_SM_10006detail9transform16transform_kernelINS2_10policy_hubILb1EN4cuda3std3__45tupleIJN6thrust24THRUST_300001_SM_1000_NS6detail15normal_iteratorINSA_10device_ptrIfEEEEEEEE10policy1000El13range_functorSF_JPfEEEvT0_iT1_T2_DpNS2_10kernel_argIT3_EE)
        /*0074*/ 	.word	0x00000000


	//----- nvinfo : EIATTR_REGCOUNT
	.align		4
.L_65:
        /*0078*/ 	.byte	0x04, 0x2f
        /*007a*/ 	.short	(.L_67 - .L_66)
	.align		4
.L_66:
        /*007c*/ 	.word	index@(_ZN3cub18CUB_300001_SM_10006detail9transform16transform_kernelINS2_10policy_hubILb1EN4cuda3std3__45tupleIJN6thrust24THRUST_300001_SM_1000_NS6detail15normal_iteratorINSA_10device_ptrIfEEEEEEEE10policy1000Ei11sin_functorSF_JPfEEEvT0_iT1_T2_DpNS2_10kernel_argIT3_EE)
        /*0080*/ 	.word	0x0000001c


	//----- nvinfo : EIATTR_FRAME_SIZE
	.align		4
.L_67:
        /*0084*/ 	.byte	0x04, 0x11
        /*0086*/ 	.short	(.L_69 - .L_68)
	.align		4
.L_68:
        /*0088*/ 	.word	index@(_ZN3cub18CUB_300001_SM_10006detail9transform16transform_kernelINS2_10policy_hubILb1EN4cuda3std3__45tupleIJN6thrust24THRUST_300001_SM_1000_NS6detail15normal_iteratorINSA_10device_ptrIfEEEEEEEE10policy1000Ei11sin_functorSF_JPfEEEvT0_iT1_T2_DpNS2_10kernel_argIT3_EE)
        /*008c*/ 	.word	0x00000000


	//----- nvinfo : EIATTR_REGCOUNT
	.align		4
.L_69:
        /*0090*/ 	.byte	0x04, 0x2f
        /*0092*/ 	.short	(.L_71 - .L_70)
	.align		4
.L_70:
        /*0094*/ 	.word	index@(_ZN3cub18CUB_300001_SM_10006detail9transform16transform_kernelINS2_10policy_hubILb1EN4cuda3std3__45tupleIJN6thrust24THRUST_300001_SM_1000_NS6detail15normal_iteratorINSA_10device_ptrIfEEEEEEEE10policy1000El11sin_functorSF_JPfEEEvT0_iT1_T2_DpNS2_10kernel_argIT3_EE)
        /*0098*/ 	.word	0x0000001e


	//----- nvinfo : EIATTR_FRAME_SIZE
	.align		4
.L_71:
        /*009c*/ 	.byte	0x04, 0x11
        /*009e*/ 	.short	(.L_73 - .L_72)
	.align		4
.L_72:
        /*00a0*/ 	.word	index@(_ZN3cub18CUB_300001_SM_10006detail9transform16transform_kernelINS2_10policy_hubILb1EN4cuda3std3__45tupleIJN6thrust24THRUST_300001_SM_1000_NS6detail15normal_iteratorINSA_10device_ptrIfEEEEEEEE10policy1000El11sin_functorSF_JPfEEEvT0_iT1_T2_DpNS2_10kernel_argIT3_EE)
        /*00a4*/ 	.word	0x00000000


	//----- nvinfo : EIATTR_MIN_STACK_SIZE
	.align		4
.L_73:
        /*00a8*/ 	.byte	0x04, 0x12
        /*00aa*/ 	.short	(.L_75 - .L_74)
	.align		4
.L_74:
        /*00ac*/ 	.word	index@(_ZN3cub18CUB_300001_SM_10006detail9transform16transform_kernelINS2_10policy_hubILb1EN4cuda3std3__45tupleIJN6thrust24THRUST_300001_SM_1000_NS6detail15normal_iteratorINSA_10device_ptrIfEEEEEEEE10policy1000El11sin_functorSF_JPfEEEvT0_iT1_T2_DpNS2_10kernel_argIT3_EE)
        /*00b0*/ 	.word	0x00000000


	//----- nvinfo : EIATTR_MIN_STACK_SIZE
	.align		4
.L_75:
        /*00b4*/ 	.byte	0x04, 0x12
        /*00b6*/ 	.short	(.L_77 - .L_76)
	.align		4
.L_76:
        /*00b8*/ 	.word	index@(_ZN3cub18CUB_300001_SM_10006detail9transform16transform_kernelINS2_10policy_hubILb1EN4cuda3std3__45tupleIJN6thrust24THRUST_300001_SM_1000_NS6detail15normal_iteratorINSA_10device_ptrIfEEEEEEEE10policy1000Ei11sin_functorSF_JPfEEEvT0_iT1_T2_DpNS2_10kernel_argIT3_EE)
        /*00bc*/ 	.word	0x00000000


	//----- nvinfo : EIATTR_MIN_STACK_SIZE
	.align		4
.L_77:
        /*00c0*/ 	.byte	0x04, 0x12
        /*00c2*/ 	.short	(.L_79 - .L_78)
	.align		4
.L_78:
        /*00c4*/ 	.word	index@(_ZN3cub18CUB_300001_SM_10006detail9transform16transform_kernelINS2_10policy_hubILb1EN4cuda3std3__45tupleIJN6thrust24THRUST_300001_SM_1000_NS6detail15normal_iteratorINSA_10device_ptrIfEEEEEEEE10policy1000El13range_functorSF_JPfEEEvT0_iT1_T2_DpNS2_10kernel_argIT3_EE)
        /*00c8*/ 	.word	0x00000000


	//----- nvinfo : EIATTR_MIN_STACK_SIZE
	.align		4
.L_79:
        /*00cc*/ 	.byte	0x04, 0x12
        /*00ce*/ 	.short	(.L_81 - .L_80)
	.align		4
.L_80:
        /*00d0*/ 	.word	index@(_ZN3cub18CUB_300001_SM_10006detail9transform16transform_kernelINS2_10policy_hubILb1EN4cuda3std3__45tupleIJN6thrust24THRUST_300001_SM_1000_NS6detail15normal_iteratorINSA_10device_ptrIfEEEEEEEE10policy1000Ei13range_functorSF_JPfEEEvT0_iT1_T2_DpNS2_10kernel_argIT3_EE)
        /*00d4*/ 	.word	0x00000000


	//----- nvinfo : EIATTR_MIN_STACK_SIZE
	.align		4
.L_81:
        /*00d8*/ 	.byte	0x04, 0x12
        /*00da*/ 	.short	(.L_83 - .L_82)
	.align		4
.L_82:
        /*00dc*/ 	.word	index@(_ZN3cub18CUB_300001_SM_10006detail8for_each13static_kernelINS2_12policy_hub_t12policy_500_tElN6thrust24THRUST_300001_SM_1000_NS8cuda_cub10__tabulate7functorINS7_6detail15normal_iteratorINS7_10device_ptrIfEEEENS7_6system6detail7generic6detail22compute_sequence_valueIfvEElEEEEvT0_T1_)
        /*00e0*/ 	.word	0x00000000


	//----- nvinfo : EIATTR_MIN_STACK_SIZE
	.align		4
.L_83:
        /*00e4*/ 	.byte	0x04, 0x12
        /*00e6*/ 	.short	(.L_85 - .L_84)
	.align		4
.L_84:
        /*00e8*/ 	.word	index@(_ZN3cub18CUB_300001_SM_10006detail8for_each13static_kernelINS2_12policy_hub_t12policy_500_tEmN6thrust24THRUST_300001_SM_1000_NS8cuda_cub20__uninitialized_fill7functorINS7_10device_ptrIfEEfEEEEvT0_T1_)
        /*00ec*/ 	.word	0x00000000


	//----- nvinfo : EIATTR_MIN_STACK_SIZE
	.align		4
.L_85:
        /*00f0*/ 	.byte	0x04, 0x12
        /*00f2*/ 	.short	(.L_87 - .L_86)
	.align		4
.L_86:
        /*00f4*/ 	.word	index@(_ZN3cub18CUB_300001_SM_10006detail11EmptyKernelIvEEvv)
        /*00f8*/ 	.word	0x00000000
.L_87:


//--------------------- .nv.compat                --------------------------
	.section	.nv.compat,"",@"SHT_CUDA_COMPAT_INFO"
	.align	4
        /*0000*/ 	.byte	0x02, 0x09, 0x00, 0x00, 0x02, 0x02, 0x01, 0x00, 0x02, 0x05, 0x05, 0x00, 0x03, 0x07, 0x01, 0x01
        /*0010*/ 	.byte	0x02, 0x03, 0x00, 0x00, 0x02, 0x06, 0x01, 0x00, 0x04, 0x0b, 0x08, 0x00, 0x01, 0x00, 0x00, 0x00
        /*0020*/ 	.byte	0x00, 0x00, 0x00, 0x00


//--------------------- .nv.info._ZN3cub18CUB_300001_SM_10006detail9transform16transform_kernelINS2_10policy_hubILb1EN4cuda3std3__45tupleIJN6thrust24THRUST_300001_SM_1000_NS6detail15normal_iteratorINSA_10device_ptrIfEEEEEEEE10policy1000El11sin_functorSF_JPfEEEvT0_iT1_T2_DpNS2_10kernel_argIT3_EE --------------------------
	.section	.nv.info._ZN3cub18CUB_300001_SM_10006detail9transform16transform_kernelINS2_10policy_hubILb1EN4cuda3std3__45tupleIJN6thrust24THRUST_300001_SM_1000_NS6detail15normal_iteratorINSA_10device_ptrIfEEEEEEEE10policy1000El11sin_functorSF_JPfEEEvT0_iT1_T2_DpNS2_10kernel_argIT3_EE,"",@"SHT_CUDA_INFO"
	.sectionflags	@""
	.align	4


	//----- nvinfo : EIATTR_CUDA_API_VERSION
	.align		4
        /*0000*/ 	.byte	0x04, 0x37
        /*0002*/ 	.short	(.L_89 - .L_88)
.L_88:
        /*0004*/ 	.word	0x00000082


	//----- nvinfo : EIATTR_KPARAM_INFO
	.align		4
.L_89:
        /*0008*/ 	.byte	0x04, 0x17
        /*000a*/ 	.short	(.L_91 - .L_90)
.L_90:
        /*000c*/ 	.word	0x00000000
        /*0010*/ 	.short	0x0004
        /*0012*/ 	.short	0x0018
        /*0014*/ 	.byte	0x00, 0xf0, 0x41, 0x00


	//----- nvinfo : EIATTR_KPARAM_INFO
	.align		4
.L_91:
        /*0018*/ 	.byte	0x04, 0x17
        /*001a*/ 	.short	(.L_93 - .L_92)
.L_92:
        /*001c*/ 	.word	0x00000000
        /*0020*/ 	.short	0x0003
        /*0022*/ 	.short	0x0010
        /*0024*/ 	.byte	0x00, 0xf0, 0x21, 0x00


	//----- nvinfo : EIATTR_KPARAM_INFO
	.align		4
.L_93:
        /*0028*/ 	.byte	0x04, 0x17
        /*002a*/ 	.short	(.L_95 - .L_94)
.L_94:
        /*002c*/ 	.word	0x00000000
        /*0030*/ 	.short	0x0002
        /*0032*/ 	.short	0x000c
        /*0034*/ 	.byte	0x00, 0xf0, 0x05, 0x00


	//----- nvinfo : EIATTR_KPARAM_INFO
	.align		4
.L_95:
        /*0038*/ 	.byte	0x04, 0x17
        /*003a*/ 	.short	(.L_97 - .L_96)
.L_96:
        /*003c*/ 	.word	0x00000000
        /*0040*/ 	.short	0x0001
        /*0042*/ 	.short	0x0008
        /*0044*/ 	.byte	0x00, 0xf0, 0x11, 0x00


	//----- nvinfo : EIATTR_KPARAM_INFO
	.align		4
.L_97:
        /*0048*/ 	.byte	0x04, 0x17
        /*004a*/ 	.short	(.L_99 - .L_98)
.L_98:
        /*004c*/ 	.word	0x00000000
        /*0050*/ 	.short	0x0000
        /*0052*/ 	.short	0x0000
        /*0054*/ 	.byte	0x00, 0xf0, 0x21, 0x00


	//----- nvinfo : EIATTR_SPARSE_MMA_MASK
	.align		4
.L_99:
        /*0058*/ 	.byte	0x03, 0x50
        /*005a*/ 	.short	0x0000


	//----- nvinfo : EIATTR_MAXREG_COUNT
	.align		4
        /*005c*/ 	.byte	0x03, 0x1b
        /*005e*/ 	.short	0x00ff


	//----- nvinfo : EIATTR_MERCURY_ISA_VERSION
	.align		4
        /*0060*/ 	.byte	0x03, 0x5f
        /*0062*/ 	.short	0x0101


	//----- nvinfo : EIATTR_VRC_CTA_INIT_COUNT
	.align		4
        /*0064*/ 	.byte	0x02, 0x4a
	.zero		1
	.zero		1


	//----- nvinfo : EIATTR_EXIT_INSTR_OFFSETS
	.align		4
        /*0068*/ 	.byte	0x04, 0x1c
        /*006a*/ 	.short	(.L_101 - .L_100)


	//   ....[0]....
.L_100:
        /*006c*/ 	.word	0x00000260


	//   ....[1]....
        /*0070*/ 	.word	0x00000ad0


	//   ....[2]....
        /*0074*/ 	.word	0x00000af0


	//   ....[3]....
        /*0078*/ 	.word	0x00001350


	//----- nvinfo : EIATTR_MAX_THREADS
	.align		4
.L_101:
        /*007c*/ 	.byte	0x04, 0x05
        /*007e*/ 	.short	(.L_103 - .L_102)
.L_102:
        /*0080*/ 	.word	0x00000080
        /*0084*/ 	.word	0x00000001
        /*0088*/ 	.word	0x00000001


	//----- nvinfo : EIATTR_CRS_STACK_SIZE
	.align		4
.L_103:
        /*008c*/ 	.byte	0x04, 0x1e
        /*008e*/ 	.short	(.L_105 - .L_104)
.L_104:
        /*0090*/ 	.word	0x00000000


	//----- nvinfo : EIATTR_CBANK_PARAM_SIZE
	.align		4
.L_105:
        /*0094*/ 	.byte	0x03, 0x19
        /*0096*/ 	.short	0x0028


	//----- nvinfo : EIATTR_PARAM_CBANK
	.align		4
        /*0098*/ 	.byte	0x04, 0x0a
        /*009a*/ 	.short	(.L_107 - .L_106)
	.align		4
.L_106:
        /*009c*/ 	.word	index@(.nv.constant0._ZN3cub18CUB_300001_SM_10006detail9transform16transform_kernelINS2_10policy_hubILb1EN4cuda3std3__45tupleIJN6thrust24THRUST_300001_SM_1000_NS6detail15normal_iteratorINSA_10device_ptrIfEEEEEEEE10policy1000El11sin_functorSF_JPfEEEvT0_iT1_T2_DpNS2_10kernel_argIT3_EE)
        /*00a0*/ 	.short	0x0380
        /*00a2*/ 	.short	0x0028


	//----- nvinfo : EIATTR_SW_WAR
	.align		4
.L_107:
        /*00a4*/ 	.byte	0x04, 0x36
        /*00a6*/ 	.short	(.L_109 - .L_108)
.L_108:
        /*00a8*/ 	.word	0x00000008
.L_109:


//--------------------- .nv.info._ZN3cub18CUB_300001_SM_10006detail9transform16transform_kernelINS2_10policy_hubILb1EN4cuda3std3__45tupleIJN6thrust24THRUST_300001_SM_1000_NS6detail15normal_iteratorINSA_10device_ptrIfEEEEEEEE10policy1000Ei11sin_functorSF_JPfEEEvT0_iT1_T2_DpNS2_10kernel_argIT3_EE --------------------------
	.section	.nv.info._ZN3cub18CUB_300001_SM_10006detail9transform16transform_kernelINS2_10policy_hubILb1EN4cuda3std3__45tupleIJN6thrust24THRUST_300001_SM_1000_NS6detail15normal_iteratorINSA_10device_ptrIfEEEEEEEE10policy1000Ei11sin_functorSF_JPfEEEvT0_iT1_T2_DpNS2_10kernel_argIT3_EE,"",@"SHT_CUDA_INFO"
	.sectionflags	@""
	.align	4


	//----- nvinfo : EIATTR_CUDA_API_VERSION
	.align		4
        /*0000*/ 	.byte	0x04, 0x37
        /*0002*/ 	.short	(.L_111 - .L_110)
.L_110:
        /*0004*/ 	.word	0x00000082


	//----- nvinfo : EIATTR_KPARAM_INFO
	.align		4
.L_111:
        /*0008*/ 	.byte	0x04, 0x17
        /*000a*/ 	.short	(.L_113 - .L_112)
.L_112:
        /*000c*/ 	.word	0x00000000
        /*0010*/ 	.short	0x0004
        /*0012*/ 	.short	0x0018
        /*0014*/ 	.byte	0x00, 0xf0, 0x41, 0x00


	//----- nvinfo : EIATTR_KPARAM_INFO
	.align		4
.L_113:
        /*0018*/ 	.byte	0x04, 0x17
        /*001a*/ 	.short	(.L_115 - .L_114)
.L_114:
        /*001c*/ 	.word	0x00000000
        /*0020*/ 	.short	0x0003
        /*0022*/ 	.short	0x0010
        /*0024*/ 	.byte	0x00, 0xf0, 0x21, 0x00


	//----- nvinfo : EIATTR_KPARAM_INFO
	.align		4
.L_115:
        /*0028*/ 	.byte	0x04, 0x17
        /*002a*/ 	.short	(.L_117 - .L_116)
.L_116:
        /*002c*/ 	.word	0x00000000
        /*0030*/ 	.short	0x0002
        /*0032*/ 	.short	0x0008
        /*0034*/ 	.byte	0x00, 0xf0, 0x05, 0x00


	//----- nvinfo : EIATTR_KPARAM_INFO
	.align		4
.L_117:
        /*0038*/ 	.byte	0x04, 0x17
        /*003a*/ 	.short	(.L_119 - .L_118)
.L_118:
        /*003c*/ 	.word	0x00000000
        /*0040*/ 	.short	0x0001
        /*0042*/ 	.short	0x0004
        /*0044*/ 	.byte	0x00, 0xf0, 0x11, 0x00


	//----- nvinfo : EIATTR_KPARAM_INFO
	.align		4
.L_119:
        /*0048*/ 	.byte	0x04, 0x17
        /*004a*/ 	.short	(.L_121 - .L_120)
.L_120:
        /*004c*/ 	.word	0x00000000
        /*0050*/ 	.short	0x0000
        /*0052*/ 	.short	0x0000
        /*0054*/ 	.byte	0x00, 0xf0, 0x11, 0x00


	//----- nvinfo : EIATTR_SPARSE_MMA_MASK
	.align		4
.L_121:
        /*0058*/ 	.byte	0x03, 0x50
        /*005a*/ 	.short	0x0000


	//----- nvinfo : EIATTR_MAXREG_COUNT
	.align		4
        /*005c*/ 	.byte	0x03, 0x1b
        /*005e*/ 	.short	0x00ff


	//----- nvinfo : EIATTR_MERCURY_ISA_VERSION
	.align		4
        /*0060*/ 	.byte	0x03, 0x5f
        /*0062*/ 	.short	0x0101


	//----- nvinfo : EIATTR_VRC_CTA_INIT_COUNT
	.align		4
        /*0064*/ 	.byte	0x02, 0x4a
	.zero		1
	.zero		1


	//----- nvinfo : EIATTR_EXIT_INSTR_OFFSETS
	.align		4
        /*0068*/ 	.byte	0x04, 0x1c
        /*006a*/ 	.short	(.L_123 - .L_122)


	//   ....[0]....
.L_122:
        /*006c*/ 	.word	0x000001c0


	//   ....[1]....
        /*0070*/ 	.word	0x000009c0


	//   ....[2]....
        /*0074*/ 	.word	0x000009f0


	//   ....[3]....
        /*0078*/ 	.word	0x000012a0


	//----- nvinfo : EIATTR_MAX_THREADS
	.align		4
.L_123:
        /*007c*/ 	.byte	0x04, 0x05
        /*007e*/ 	.short	(.L_125 - .L_124)
.L_124:
        /*0080*/ 	.word	0x00000080
        /*0084*/ 	.word	0x00000001
        /*0088*/ 	.word	0x00000001


	//----- nvinfo : EIATTR_CRS_STACK_SIZE
	.align		4
.L_125:
        /*008c*/ 	.byte	0x04, 0x1e
        /*008e*/ 	.short	(.L_127 - .L_126)
.L_126:
        /*0090*/ 	.word	0x00000000


	//----- nvinfo : EIATTR_CBANK_PARAM_SIZE
	.align		4
.L_127:
        /*0094*/ 	.byte	0x03, 0x19
        /*0096*/ 	.short	0x0028


	//----- nvinfo : EIATTR_PARAM_CBANK
	.align		4
        /*0098*/ 	.byte	0x04, 0x0a
        /*009a*/ 	.short	(.L_129 - .L_128)
	.align		4
.L_128:
        /*009c*/ 	.word	index@(.nv.constant0._ZN3cub18CUB_300001_SM_10006detail9transform16transform_kernelINS2_10policy_hubILb1EN4cuda3std3__45tupleIJN6thrust24THRUST_300001_SM_1000_NS6detail15normal_iteratorINSA_10device_ptrIfEEEEEEEE10policy1000Ei11sin_functorSF_JPfEEEvT0_iT1_T2_DpNS2_10kernel_argIT3_EE)
        /*00a0*/ 	.short	0x0380
        /*00a2*/ 	.short	0x0028


	//----- nvinfo : EIATTR_SW_WAR
	.align		4
.L_129:
        /*00a4*/ 	.byte	0x04, 0x36
        /*00a6*/ 	.short	(.L_131 - .L_130)
.L_130:
        /*00a8*/ 	.word	0x00000008
.L_131:


//--------------------- .nv.info._ZN3cub18CUB_300001_SM_10006detail9transform16transform_kernelINS2_10policy_hubILb1EN4cuda3std3__45tupleIJN6thrust24THRUST_300001_SM_1000_NS6detail15normal_iteratorINSA_10device_ptrIfEEEEEEEE10policy1000El13range_functorSF_JPfEEEvT0_iT1_T2_DpNS2_10kernel_argIT3_EE --------------------------
	.section	.nv.info._ZN3cub18CUB_300001_SM_10006detail9transform16transform_kernelINS2_10policy_hubILb1EN4cuda3std3__45tupleIJN6thrust24THRUST_300001_SM_1000_NS6detail15normal_iteratorINSA_10device_ptrIfEEEEEEEE10policy1000El13range_functorSF_JPfEEEvT0_iT1_T2_DpNS2_10kernel_argIT3_EE,"",@"SHT_CUDA_INFO"
	.sectionflags	@""
	.align	4


	//----- nvinfo : EIATTR_CUDA_API_VERSION
	.align		4
        /*0000*/ 	.byte	0x04, 0x37
        /*0002*/ 	.short	(.L_133 - .L_132)
.L_132:
        /*0004*/ 	.word	0x00000082


	//----- nvinfo : EIATTR_KPARAM_INFO
	.align		4
.L_133:
        /*0008*/ 	.byte	0x04, 0x17
        /*000a*/ 	.short	(.L_135 - .L_134)
.L_134:
        /*000c*/ 	.word	0x00000000
        /*0010*/ 	.short	0x0004
        /*0012*/ 	.short	0x0018
        /*0014*/ 	.byte	0x00, 0xf0, 0x41, 0x00


	//----- nvinfo : EIATTR_KPARAM_INFO
	.align		4
.L_135:
        /*0018*/ 	.byte	0x04, 0x17
        /*001a*/ 	.short	(.L_137 - .L_136)
.L_136:
        /*001c*/ 	.word	0x00000000
        /*0020*/ 	.short	0x0003
        /*0022*/ 	.short	0x0010
        /*0024*/ 	.byte	0x00, 0xf0, 0x21, 0x00


	//----- nvinfo : EIATTR_KPARAM_INFO
	.align		4
.L_137:
        /*0028*/ 	.byte	0x04, 0x17
        /*002a*/ 	.short	(.L_139 - .L_138)
.L_138:
        /*002c*/ 	.word	0x00000000
        /*0030*/ 	.short	0x0002
        /*0032*/ 	.short	0x000c
        /*0034*/ 	.byte	0x00, 0xf0, 0x11, 0x00


	//----- nvinfo : EIATTR_KPARAM_INFO
	.align		4
.L_139:
        /*0038*/ 	.byte	0x04, 0x17
        /*003a*/ 	.short	(.L_141 - .L_140)
.L_140:
        /*003c*/ 	.word	0x00000000
        /*0040*/ 	.short	0x0001
        /*0042*/ 	.short	0x0008
        /*0044*/ 	.byte	0x00, 0xf0, 0x11, 0x00


	//----- nvinfo : EIATTR_KPARAM_INFO
	.align		4
.L_141:
        /*0048*/ 	.byte	0x04, 0x17
        /*004a*/ 	.short	(.L_143 - .L_142)
.L_142:
        /*004c*/ 	.word	0x00000000
        /*0050*/ 	.short	0x0000
        /*0052*/ 	.short	0x0000
        /*0054*/ 	.byte	0x00, 0xf0, 0x21, 0x00


	//----- nvinfo : EIATTR_SPARSE_MMA_MASK
	.align		4
.L_143:
        /*0058*/ 	.byte	0x03, 0x50
        /*005a*/ 	.short	0x0000


	//----- nvinfo : EIATTR_MAXREG_COUNT
	.align		4
        /*005c*/ 	.byte	0x03, 0x1b
        /*005e*/ 	.short	0x00ff


	//----- nvinfo : EIATTR_MERCURY_ISA_VERSION
	.align		4
        /*0060*/ 	.byte	0x03, 0x5f
        /*0062*/ 	.short	0x0101


	//----- nvinfo : EIATTR_VRC_CTA_INIT_COUNT
	.align		4
        /*0064*/ 	.byte	0x02, 0x4a
	.zero		1
	.zero		1


	//----- nvinfo : EIATTR_EXIT_INSTR_OFFSETS
	.align		4
        /*0068*/ 	.byte	0x04, 0x1c
        /*006a*/ 	.short	(.L_145 - .L_144)


	//   ....[0]....
.L_144:
        /*006c*/ 	.word	0x000002a0


	//   ....[1]....
        /*0070*/ 	.word	0x00000a10


	//   ....[2]....
        /*0074*/ 	.word	0x00000c80


	//   ....[3]....
        /*0078*/ 	.word	0x00000de0


	//   ....[4]....
        /*007c*/ 	.word	0x00000e10


	//   ....[5]....
        /*0080*/ 	.word	0x00000e80


	//   ....[6]....
        /*0084*/ 	.word	0x00000ea0


	//   ....[7]....
        /*0088*/ 	.word	0x00001370


	//   ....[8]....
        /*008c*/ 	.word	0x00001590


	//   ....[9]....
        /*0090*/ 	.word	0x000016f0


	//   ....[10]....
        /*0094*/ 	.word	0x000017a0


	//----- nvinfo : EIATTR_MAX_THREADS
	.align		4
.L_145:
        /*0098*/ 	.byte	0x04, 0x05
        /*009a*/ 	.short	(.L_147 - .L_146)
.L_146:
        /*009c*/ 	.word	0x00000080
        /*00a0*/ 	.word	0x00000001
        /*00a4*/ 	.word	0x00000001


	//----- nvinfo : EIATTR_CRS_STACK_SIZE
	.align		4
.L_147:
        /*00a8*/ 	.byte	0x04, 0x1e
        /*00aa*/ 	.short	(.L_149 - .L_148)
.L_148:
        /*00ac*/ 	.word	0x00000000


	//----- nvinfo : EIATTR_CBANK_PARAM_SIZE
	.align		4
.L_149:
        /*00b0*/ 	.byte	0x03, 0x19
        /*00b2*/ 	.short	0x0028


	//----- nvinfo : EIATTR_PARAM_CBANK
	.align		4
        /*00b4*/ 	.byte	0x04, 0x0a
        /*00b6*/ 	.short	(.L_151 - .L_150)
	.align		4
.L_150:
        /*00b8*/ 	.word	index@(.nv.constant0._ZN3cub18CUB_300001_SM_10006detail9transform16transform_kernelINS2_10policy_hubILb1EN4cuda3std3__45tupleIJN6thrust24THRUST_300001_SM_1000_NS6detail15normal_iteratorINSA_10device_ptrIfEEEEEEEE10policy1000El13range_functorSF_JPfEEEvT0_iT1_T2_DpNS2_10kernel_argIT3_EE)
        /*00bc*/ 	.short	0x0380
        /*00be*/ 	.short	0x0028


	//----- nvinfo : EIATTR_SW_WAR
	.align		4
.L_151:
        /*00c0*/ 	.byte	0x04, 0x36
        /*00c2*/ 	.short	(.L_153 - .L_152)
.L_152:
        /*00c4*/ 	.word	0x00000008
.L_153:


//--------------------- .nv.info._ZN3cub18CUB_300001_SM_10006detail9transform16transform_kernelINS2_10policy_hubILb1EN4cuda3std3__45tupleIJN6thrust24THRUST_300001_SM_1000_NS6detail15normal_iteratorINSA_10device_ptrIfEEEEEEEE10policy1000Ei13range_functorSF_JPfEEEvT0_iT1_T2_DpNS2_10kernel_argIT3_EE --------------------------
	.section	.nv.info._ZN3cub18CUB_300001_SM_10006detail9transform16transform_kernelINS2_10policy_hubILb1EN4cuda3std3__45tupleIJN6thrust24THRUST_300001_SM_1000_NS6detail15normal_iteratorINSA_10device_ptrIfEEEEEEEE10policy1000Ei13range_functorSF_JPfEEEvT0_iT1_T2_DpNS2_10kernel_argIT3_EE,"",@"SHT_CUDA_INFO"
	.sectionflags	@""
	.align	4


	//----- nvinfo : EIATTR_CUDA_API_VERSION
	.align		4
        /*0000*/ 	.byte	0x04, 0x37
        /*0002*/ 	.short	(.L_155 - .L_154)
.L_154:
        /*0004*/ 	.word	0x00000082


	//----- nvinfo : EIATTR_KPARAM_INFO
	.align		4
.L_155:
        /*0008*/ 	.byte	0x04, 0x17
        /*000a*/ 	.short	(.L_157 - .L_156)
.L_156:
        /*000c*/ 	.word	0x00000000
        /*0010*/ 	.short	0x0004
        /*0012*/ 	.short	0x0018
        /*0014*/ 	.byte	0x00, 0xf0, 0x41, 0x00


	//----- nvinfo : EIATTR_KPARAM_INFO
	.align		4
.L_157:
        /*0018*/ 	.byte	0x04, 0x17
        /*001a*/ 	.short	(.L_159 - .L_158)
.L_158:
        /*001c*/ 	.word	0x00000000
        /*0020*/ 	.short	0x0003
        /*0022*/ 	.short	0x0010
        /*0024*/ 	.byte	0x00, 0xf0, 0x21, 0x00


	//----- nvinfo : EIATTR_KPARAM_INFO
	.align		4
.L_159:
        /*0028*/ 	.byte	0x04, 0x17
        /*002a*/ 	.short	(.L_161 - .L_160)
.L_160:
        /*002c*/ 	.word	0x00000000
        /*0030*/ 	.short	0x0002
        /*0032*/ 	.short	0x0008
        /*0034*/ 	.byte	0x00, 0xf0, 0x11, 0x00


	//----- nvinfo : EIATTR_KPARAM_INFO
	.align		4
.L_161:
        /*0038*/ 	.byte	0x04, 0x17
        /*003a*/ 	.short	(.L_163 - .L_162)
.L_162:
        /*003c*/ 	.word	0x00000000
        /*0040*/ 	.short	0x0001
        /*0042*/ 	.short	0x0004
        /*0044*/ 	.byte	0x00, 0xf0, 0x11, 0x00


	//----- nvinfo : EIATTR_KPARAM_INFO
	.align		4
.L_163:
        /*0048*/ 	.byte	0x04, 0x17
        /*004a*/ 	.short	(.L_165 - .L_164)
.L_164:
        /*004c*/ 	.word	0x00000000
        /*0050*/ 	.short	0x0000
        /*0052*/ 	.short	0x0000
        /*0054*/ 	.byte	0x00, 0xf0, 0x11, 0x00


	//----- nvinfo : EIATTR_SPARSE_MMA_MASK
	.align		4
.L_165:
        /*0058*/ 	.byte	0x03, 0x50
        /*005a*/ 	.short	0x0000


	//----- nvinfo : EIATTR_MAXREG_COUNT
	.align		4
        /*005c*/ 	.byte	0x03, 0x1b
        /*005e*/ 	.short	0x00ff


	//----- nvinfo : EIATTR_MERCURY_ISA_VERSION
	.align		4
        /*0060*/ 	.byte	0x03, 0x5f
        /*0062*/ 	.short	0x0101


	//----- nvinfo : EIATTR_VRC_CTA_INIT_COUNT
	.align		4
        /*0064*/ 	.byte	0x02, 0x4a
	.zero		1
	.zero		1


	//----- nvinfo : EIATTR_EXIT_INSTR_OFFSETS
	.align		4
        /*0068*/ 	.byte	0x04, 0x1c
        /*006a*/ 	.short	(.L_167 - .L_166)


	//   ....[0]....
.L_166:
        /*006c*/ 	.word	0x000001f0


	//   ....[1]....
        /*0070*/ 	.word	0x000006c0


	//   ....[2]....
        /*0074*/ 	.word	0x000008f0


	//   ....[3]....
        /*0078*/ 	.word	0x00000a50


	//   ....[4]....
        /*007c*/ 	.word	0x00000b20


	//   ....[5]....
        /*0080*/ 	.word	0x00000b40


	//   ....[6]....
        /*0084*/ 	.word	0x00000f60


	//   ....[7]....
        /*0088*/ 	.word	0x000011d0


	//   ....[8]....
        /*008c*/ 	.word	0x00001330


	//   ....[9]....
        /*0090*/ 	.word	0x00001360


	//   ....[10]....
        /*0094*/ 	.word	0x000013d0


	//----- nvinfo : EIATTR_MAX_THREADS
	.align		4
.L_167:
        /*0098*/ 	.byte	0x04, 0x05
        /*009a*/ 	.short	(.L_169 - .L_168)
.L_168:
        /*009c*/ 	.word	0x00000080
        /*00a0*/ 	.word	0x00000001
        /*00a4*/ 	.word	0x00000001


	//----- nvinfo : EIATTR_CRS_STACK_SIZE
	.align		4
.L_169:
        /*00a8*/ 	.byte	0x04, 0x1e
        /*00aa*/ 	.short	(.L_171 - .L_170)
.L_170:
        /*00ac*/ 	.word	0x00000000


	//----- nvinfo : EIATTR_CBANK_PARAM_SIZE
	.align		4
.L_171:
        /*00b0*/ 	.byte	0x03, 0x19
        /*00b2*/ 	.short	0x0028


	//----- nvinfo : EIATTR_PARAM_CBANK
	.align		4
        /*00b4*/ 	.byte	0x04, 0x0a
        /*00b6*/ 	.short	(.L_173 - .L_172)
	.align		4
.L_172:
        /*00b8*/ 	.word	index@(.nv.constant0._ZN3cub18CUB_300001_SM_10006detail9transform16transform_kernelINS2_10policy_hubILb1EN4cuda3std3__45tupleIJN6thrust24THRUST_300001_SM_1000_NS6detail15normal_iteratorINSA_10device_ptrIfEEEEEEEE10policy1000Ei13range_functorSF_JPfEEEvT0_iT1_T2_DpNS2_10kernel_argIT3_EE)
        /*00bc*/ 	.short	0x0380
        /*00be*/ 	.short	0x0028


	//----- nvinfo : EIATTR_SW_WAR
	.align		4
.L_173:
        /*00c0*/ 	.byte	0x04, 0x36
        /*00c2*/ 	.short	(.L_175 - .L_174)
.L_174:
        /*00c4*/ 	.word	0x00000008
.L_175:


//--------------------- .nv.info._ZN3cub18CUB_300001_SM_10006detail8for_each13static_kernelINS2_12policy_hub_t12policy_500_tElN6thrust24THRUST_300001_SM_1000_NS8cuda_cub10__tabulate7functorINS7_6detail15normal_iteratorINS7_10device_ptrIfEEEENS7_6system6detail7generic6detail22compute_sequence_valueIfvEElEEEEvT0_T1_ --------------------------
	.section	.nv.info._ZN3cub18CUB_300001_SM_10006detail8for_each13static_kernelINS2_12policy_hub_t12policy_500_tElN6thrust24THRUST_300001_SM_1000_NS8cuda_cub10__tabulate7functorINS7_6detail15normal_iteratorINS7_10device_ptrIfEEEENS7_6system6detail7generic6detail22compute_sequence_valueIfvEElEEEEvT0_T1_,"",@"SHT_CUDA_INFO"
	.sectionflags	@""
	.align	4


	//----- nvinfo : EIATTR_CUDA_API_VERSION
	.align		4
        /*0000*/ 	.byte	0x04, 0x37
        /*0002*/ 	.short	(.L_177 - .L_176)
.L_176:
        /*0004*/ 	.word	0x00000082


	//----- nvinfo : EIATTR_KPARAM_INFO
	.align		4
.L_177:
        /*0008*/ 	.byte	0x04, 0x17
        /*000a*/ 	.short	(.L_179 - .L_178)
.L_178:
        /*000c*/ 	.word	0x00000000
        /*0010*/ 	.short	0x0001
        /*0012*/ 	.short	0x0008
        /*0014*/ 	.byte	0x00, 0xf0, 0x41, 0x00


	//----- nvinfo : EIATTR_KPARAM_INFO
	.align		4
.L_179:
        /*0018*/ 	.byte	0x04, 0x17
        /*001a*/ 	.short	(.L_181 - .L_180)
.L_180:
        /*001c*/ 	.word	0x00000000
        /*0020*/ 	.short	0x0000
        /*0022*/ 	.short	0x0000
        /*0024*/ 	.byte	0x00, 0xf0, 0x21, 0x00


	//----- nvinfo : EIATTR_SPARSE_MMA_MASK
	.align		4
.L_181:
        /*0028*/ 	.byte	0x03, 0x50
        /*002a*/ 	.short	0x0000


	//----- nvinfo : EIATTR_MAXREG_COUNT
	.align		4
        /*002c*/ 	.byte	0x03, 0x1b
        /*002e*/ 	.short	0x00ff


	//----- nvinfo : EIATTR_MERCURY_ISA_VERSION
	.align		4
        /*0030*/ 	.byte	0x03, 0x5f
        /*0032*/ 	.short	0x0101


	//----- nvinfo : EIATTR_VRC_CTA_INIT_COUNT
	.align		4
        /*0034*/ 	.byte	0x02, 0x4a
	.zero		1
	.zero		1


	//----- nvinfo : EIATTR_EXIT_INSTR_OFFSETS
	.align		4
        /*0038*/ 	.byte	0x04, 0x1c
        /*003a*/ 	.short	(.L_183 - .L_182)


	//   ....[0]....
.L_182:
        /*003c*/ 	.word	0x00000190


	//   ....[1]....
        /*0040*/ 	.word	0x000002f0


	//   ....[2]....
        /*0044*/ 	.word	0x00000390


	//----- nvinfo : EIATTR_MAX_THREADS
	.align		4
.L_183:
        /*0048*/ 	.byte	0x04, 0x05
        /*004a*/ 	.short	(.L_185 - .L_184)
.L_184:
        /*004c*/ 	.word	0x00000100
        /*0050*/ 	.word	0x00000001
        /*0054*/ 	.word	0x00000001


	//----- nvinfo : EIATTR_CRS_STACK_SIZE
	.align		4
.L_185:
        /*0058*/ 	.byte	0x04, 0x1e
        /*005a*/ 	.short	(.L_187 - .L_186)
.L_186:
        /*005c*/ 	.word	0x00000000


	//----- nvinfo : EIATTR_CBANK_PARAM_SIZE
	.align		4
.L_187:
        /*0060*/ 	.byte	0x03, 0x19
        /*0062*/ 	.short	0x0018


	//----- nvinfo : EIATTR_PARAM_CBANK
	.align		4
        /*0064*/ 	.byte	0x04, 0x0a
        /*0066*/ 	.short	(.L_189 - .L_188)
	.align		4
.L_188:
        /*0068*/ 	.word	index@(.nv.constant0._ZN3cub18CUB_300001_SM_10006detail8for_each13static_kernelINS2_12policy_hub_t12policy_500_tElN6thrust24THRUST_300001_SM_1000_NS8cuda_cub10__tabulate7functorINS7_6detail15normal_iteratorINS7_10device_ptrIfEEEENS7_6system6detail7generic6detail22compute_sequence_valueIfvEElEEEEvT0_T1_)
        /*006c*/ 	.short	0x0380
        /*006e*/ 	.short	0x0018


	//----- nvinfo : EIATTR_SW_WAR
	.align		4
.L_189:
        /*0070*/ 	.byte	0x04, 0x36
        /*0072*/ 	.short	(.L_191 - .L_190)
.L_190:
        /*0074*/ 	.word	0x00000008
.L_191:


//--------------------- .nv.info._ZN3cub18CUB_300001_SM_10006detail8for_each13static_kernelINS2_12policy_hub_t12policy_500_tEmN6thrust24THRUST_300001_SM_1000_NS8cuda_cub20__uninitialized_fill7functorINS7_10device_ptrIfEEfEEEEvT0_T1_ --------------------------
	.section	.nv.info._ZN3cub18CUB_300001_SM_10006detail8for_each13static_kernelINS2_12policy_hub_t12policy_500_tEmN6thrust24THRUST_300001_SM_1000_NS8cuda_cub20__uninitialized_fill7functorINS7_10device_ptrIfEEfEEEEvT0_T1_,"",@"SHT_CUDA_INFO"
	.sectionflags	@""
	.align	4


	//----- nvinfo : EIATTR_CUDA_API_VERSION
	.align		4
        /*0000*/ 	.byte	0x04, 0x37
        /*0002*/ 	.short	(.L_193 - .L_192)
.L_192:
        /*0004*/ 	.word	0x00000082


	//----- nvinfo : EIATTR_KPARAM_INFO
	.align		4
.L_193:
        /*0008*/ 	.byte	0x04, 0x17
        /*000a*/ 	.short	(.L_195 - .L_194)
.L_194:
        /*000c*/ 	.word	0x00000000
        /*0010*/ 	.short	0x0001
        /*0012*/ 	.short	0x0008
        /*0014*/ 	.byte	0x00, 0xf0, 0x41, 0x00


	//----- nvinfo : EIATTR_KPARAM_INFO
	.align		4
.L_195:
        /*0018*/ 	.byte	0x04, 0x17
        /*001a*/ 	.short	(.L_197 - .L_196)
.L_196:
        /*001c*/ 	.word	0x00000000
        /*0020*/ 	.short	0x0000
        /*0022*/ 	.short	0x0000
        /*0024*/ 	.byte	0x00, 0xf0, 0x21, 0x00


	//----- nvinfo : EIATTR_SPARSE_MMA_MASK
	.align		4
.L_197:
        /*0028*/ 	.byte	0x03, 0x50
        /*002a*/ 	.short	0x0000


	//----- nvinfo : EIATTR_MAXREG_COUNT
	.align		4
        /*002c*/ 	.byte	0x03, 0x1b
        /*002e*/ 	.short	0x00ff


	//----- nvinfo : EIATTR_MERCURY_ISA_VERSION
	.align		4
        /*0030*/ 	.byte	0x03, 0x5f
        /*0032*/ 	.short	0x0101


	//----- nvinfo : EIATTR_VRC_CTA_INIT_COUNT
	.align		4
        /*0034*/ 	.byte	0x02, 0x4a
	.zero		1
	.zero		1


	//----- nvinfo : EIATTR_EXIT_INSTR_OFFSETS
	.align		4
        /*0038*/ 	.byte	0x04, 0x1c
        /*003a*/ 	.short	(.L_199 - .L_198)


	//   ....[0]....
.L_198:
        /*003c*/ 	.word	0x00000130


	//   ....[1]....
        /*0040*/ 	.word	0x00000230


	//   ....[2]....
        /*0044*/ 	.word	0x00000260


	//----- nvinfo : EIATTR_MAX_THREADS
	.align		4
.L_199:
        /*0048*/ 	.byte	0x04, 0x05
        /*004a*/ 	.short	(.L_201 - .L_200)
.L_200:
        /*004c*/ 	.word	0x00000100
        /*0050*/ 	.word	0x00000001
        /*0054*/ 	.word	0x00000001


	//----- nvinfo : EIATTR_CBANK_PARAM_SIZE
	.align		4
.L_201:
        /*0058*/ 	.byte	0x03, 0x19
        /*005a*/ 	.short	0x0018


	//----- nvinfo : EIATTR_PARAM_CBANK
	.align		4
        /*005c*/ 	.byte	0x04, 0x0a
        /*005e*/ 	.short	(.L_203 - .L_202)
	.align		4
.L_202:
        /*0060*/ 	.word	index@(.nv.constant0._ZN3cub18CUB_300001_SM_10006detail8for_each13static_kernelINS2_12policy_hub_t12policy_500_tEmN6thrust24THRUST_300001_SM_1000_NS8cuda_cub20__uninitialized_fill7functorINS7_10device_ptrIfEEfEEEEvT0_T1_)
        /*0064*/ 	.short	0x0380
        /*0066*/ 	.short	0x0018


	//----- nvinfo : EIATTR_SW_WAR
	.align		4
.L_203:
        /*0068*/ 	.byte	0x04, 0x36
        /*006a*/ 	.short	(.L_205 - .L_204)
.L_204:
        /*006c*/ 	.word	0x00000008
.L_205:


//--------------------- .nv.info._ZN3cub18CUB_300001_SM_10006detail11EmptyKernelIvEEvv --------------------------
	.section	.nv.info._ZN3cub18CUB_300001_SM_10006detail11EmptyKernelIvEEvv,"",@"SHT_CUDA_INFO"
	.sectionflags	@""
	.align	4


	//----- nvinfo : EIATTR_CUDA_API_VERSION
	.align		4
        /*0000*/ 	.byte	0x04, 0x37
        /*0002*/ 	.short	(.L_207 - .L_206)
.L_206:
        /*0004*/ 	.word	0x00000082


	//----- nvinfo : EIATTR_SPARSE_MMA_MASK
	.align		4
.L_207:
        /*0008*/ 	.byte	0x03, 0x50
        /*000a*/ 	.short	0x0000


	//----- nvinfo : EIATTR_MAXREG_COUNT
	.align		4
        /*000c*/ 	.byte	0x03, 0x1b
        /*000e*/ 	.short	0x00ff


	//----- nvinfo : EIATTR_MERCURY_ISA_VERSION
	.align		4
        /*0010*/ 	.byte	0x03, 0x5f
        /*0012*/ 	.short	0x0101


	//----- nvinfo : EIATTR_VRC_CTA_INIT_COUNT
	.align		4
        /*0014*/ 	.byte	0x02, 0x4a
	.zero		1
	.zero		1


	//----- nvinfo : EIATTR_EXIT_INSTR_OFFSETS
	.align		4
        /*0018*/ 	.byte	0x04, 0x1c
        /*001a*/ 	.short	(.L_209 - .L_208)


	//   ....[0]....
.L_208:
        /*001c*/ 	.word	0x00000010


	//----- nvinfo : EIATTR_SW_WAR
	.align		4
.L_209:
        /*0020*/ 	.byte	0x04, 0x36
        /*0022*/ 	.short	(.L_211 - .L_210)
.L_210:
        /*0024*/ 	.word	0x00000008
.L_211:


//--------------------- .nv.callgraph             --------------------------
	.section	.nv.callgraph,"",@"SHT_CUDA_CALLGRAPH"
	.align	4
	.sectionentsize	8
	.align		4
        /*0000*/ 	.word	0x00000000
	.align		4
        /*0004*/ 	.word	0xffffffff
	.align		4
        /*0008*/ 	.word	0x00000000
	.align		4
        /*000c*/ 	.word	0xfffffffe
	.align		4
        /*0010*/ 	.word	0x00000000
	.align		4
        /*0014*/ 	.word	0xfffffffd
	.align		4
        /*0018*/ 	.word	0x00000000
	.align		4
        /*001c*/ 	.word	0xfffffffc


//--------------------- .nv.constant4             --------------------------
	.section	.nv.constant4,"a",@progbits
	.align	8
	.align		8
.nv.constant4:
        /*0000*/ 	.dword	_ZN30_INTERNAL_8786c543_4_k_cu_main4cuda3std3__45__cpo5beginE
	.align		8
        /*0008*/ 	.dword	_ZN30_INTERNAL_8786c543_4_k_cu_main4cuda3std3__45__cpo3endE
	.align		8
        /*0010*/ 	.dword	_ZN30_INTERNAL_8786c543_4_k_cu_main4cuda3std3__45__cpo6cbeginE
	.align		8
        /*0018*/ 	.dword	_ZN30_INTERNAL_8786c543_4_k_cu_main4cuda3std3__45__cpo4cendE
	.align		8
        /*0020*/ 	.dword	_ZN30_INTERNAL_8786c543_4_k_cu_main4cuda3std3__45__cpo6rbeginE
	.align		8
        /*0028*/ 	.dword	_ZN30_INTERNAL_8786c543_4_k_cu_main4cuda3std3__45__cpo4rendE
	.align		8
        /*0030*/ 	.dword	_ZN30_INTERNAL_8786c543_4_k_cu_main4cuda3std3__45__cpo7crbeginE
	.align		8
        /*0038*/ 	.dword	_ZN30_INTERNAL_8786c543_4_k_cu_main4cuda3std3__45__cpo5crendE
	.align		8
        /*0040*/ 	.dword	_ZN30_INTERNAL_8786c543_4_k_cu_main4cuda3std3__432_GLOBAL__N__8786c543_4_k_cu_main6ignoreE
	.align		8
        /*0048*/ 	.dword	_ZN30_INTERNAL_8786c543_4_k_cu_main4cuda3std3__419piecewise_constructE
	.align		8
        /*0050*/ 	.dword	_ZN30_INTERNAL_8786c543_4_k_cu_main4cuda3std3__48in_placeE
	.align		8
        /*0058*/ 	.dword	_ZN30_INTERNAL_8786c543_4_k_cu_main4cuda3std3__420unreachable_sentinelE
	.align		8
        /*0060*/ 	.dword	_ZN30_INTERNAL_8786c543_4_k_cu_main4cuda3std3__47nulloptE
	.align		8
        /*0068*/ 	.dword	_ZN30_INTERNAL_8786c543_4_k_cu_main4cuda3std3__48unexpectE
	.align		8
        /*0070*/ 	.dword	_ZN30_INTERNAL_8786c543_4_k_cu_main4cuda3std6ranges3__45__cpo4swapE
	.align		8
        /*0078*/ 	.dword	_ZN30_INTERNAL_8786c543_4_k_cu_main4cuda3std6ranges3__45__cpo9iter_moveE
	.align		8
        /*0080*/ 	.dword	_ZN30_INTERNAL_8786c543_4_k_cu_main4cuda3std6ranges3__45__cpo5beginE
	.align		8
        /*0088*/ 	.dword	_ZN30_INTERNAL_8786c543_4_k_cu_main4cuda3std6ranges3__45__cpo3endE
	.align		8
        /*0090*/ 	.dword	_ZN30_INTERNAL_8786c543_4_k_cu_main4cuda3std6ranges3__45__cpo6cbeginE
	.align		8
        /*0098*/ 	.dword	_ZN30_INTERNAL_8786c543_4_k_cu_main4cuda3std6ranges3__45__cpo4cendE
	.align		8
        /*00a0*/ 	.dword	_ZN30_INTERNAL_8786c543_4_k_cu_main4cuda3std6ranges3__45__cpo7advanceE
	.align		8
        /*00a8*/ 	.dword	_ZN30_INTERNAL_8786c543_4_k_cu_main4cuda3std6ranges3__45__cpo9iter_swapE
	.align		8
        /*00b0*/ 	.dword	_ZN30_INTERNAL_8786c543_4_k_cu_main4cuda3std6ranges3__45__cpo4nextE
	.align		8
        /*00b8*/ 	.dword	_ZN30_INTERNAL_8786c543_4_k_cu_main4cuda3std6ranges3__45__cpo4prevE
	.align		8
        /*00c0*/ 	.dword	_ZN30_INTERNAL_8786c543_4_k_cu_main4cuda3std6ranges3__45__cpo4dataE
	.align		8
        /*00c8*/ 	.dword	_ZN30_INTERNAL_8786c543_4_k_cu_main4cuda3std6ranges3__45__cpo5cdataE
	.align		8
        /*00d0*/ 	.dword	_ZN30_INTERNAL_8786c543_4_k_cu_main4cuda3std6ranges3__45__cpo4sizeE
	.align		8
        /*00d8*/ 	.dword	_ZN30_INTERNAL_8786c543_4_k_cu_main4cuda3std6ranges3__45__cpo5ssizeE
	.align		8
        /*00e0*/ 	.dword	_ZN30_INTERNAL_8786c543_4_k_cu_main4cuda3std6ranges3__45__cpo8distanceE
	.align		8
        /*00e8*/ 	.dword	_ZN30_INTERNAL_8786c543_4_k_cu_main6thrust24THRUST_300001_SM_1000_NS8cuda_cub3parE
	.align		8
        /*00f0*/ 	.dword	_ZN30_INTERNAL_8786c543_4_k_cu_main6thrust24THRUST_300001_SM_1000_NS8cuda_cub10par_nosyncE
	.align		8
        /*00f8*/ 	.dword	_ZN30_INTERNAL_8786c543_4_k_cu_main6thrust24THRUST_300001_SM_1000_NS6system6detail10sequential3seqE
	.align		8
        /*0100*/ 	.dword	_ZN30_INTERNAL_8786c543_4_k_cu_main6thrust24THRUST_300001_SM_1000_NS6system3cpp3parE
	.align		8
        /*0108*/ 	.dword	_ZN30_INTERNAL_8786c543_4_k_cu_main6thrust24THRUST_300001_SM_1000_NS12placeholders2_1E
	.align		8
        /*0110*/ 	.dword	_ZN30_INTERNAL_8786c543_4_k_cu_main6thrust24THRUST_300001_SM_1000_NS12placeholders2_2E
	.align		8
        /*0118*/ 	.dword	_ZN30_INTERNAL_8786c543_4_k_cu_main6thrust24THRUST_300001_SM_1000_NS12placeholders2_3E
	.align		8
        /*0120*/ 	.dword	_ZN30_INTERNAL_8786c543_4_k_cu_main6thrust24THRUST_300001_SM_1000_NS12placeholders2_4E
	.align		8
        /*0128*/ 	.dword	_ZN30_INTERNAL_8786c543_4_k_cu_main6thrust24THRUST_300001_SM_1000_NS12placeholders2_5E
	.align		8
        /*0130*/ 	.dword	_ZN30_INTERNAL_8786c543_4_k_cu_main6thrust24THRUST_300001_SM_1000_NS12placeholders2_6E
	.align		8
        /*0138*/ 	.dword	_ZN30_INTERNAL_8786c543_4_k_cu_main6thrust24THRUST_300001_SM_1000_NS12placeholders2_7E
	.align		8
        /*0140*/ 	.dword	_ZN30_INTERNAL_8786c543_4_k_cu_main6thrust24THRUST_300001_SM_1000_NS12placeholders2_8E
	.align		8
        /*0148*/ 	.dword	_ZN30_INTERNAL_8786c543_4_k_cu_main6thrust24THRUST_300001_SM_1000_NS12placeholders2_9E
	.align		8
        /*0150*/ 	.dword	_ZN30_INTERNAL_8786c543_4_k_cu_main6thrust24THRUST_300001_SM_1000_NS12placeholders3_10E
	.align		8
        /*0158*/ 	.dword	_ZN30_INTERNAL_8786c543_4_k_cu_main6thrust24THRUST_300001_SM_1000_NS3seqE
	.align		8
        /*0160*/ 	.dword	_ZN30_INTERNAL_8786c543_4_k_cu_main6thrust24THRUST_300001_SM_1000_NS6deviceE
	.align		8
        /*0168*/ 	.dword	__cudart_i2opi_f


//--------------------- .text._ZN3cub18CUB_300001_SM_10006detail9transform16transform_kernelINS2_10policy_hubILb1EN4cuda3std3__45tupleIJN6thrust24THRUST_300001_SM_1000_NS6detail15normal_iteratorINSA_10device_ptrIfEEEEEEEE10policy1000El11sin_functorSF_JPfEEEvT0_iT1_T2_DpNS2_10kernel_argIT3_EE --------------------------
	.section	.text._ZN3cub18CUB_300001_SM_10006detail9transform16transform_kernelINS2_10policy_hubILb1EN4cuda3std3__45tupleIJN6thrust24THRUST_300001_SM_1000_NS6detail15normal_iteratorINSA_10device_ptrIfEEEEEEEE10policy1000El11sin_functorSF_JPfEEEvT0_iT1_T2_DpNS2_10kernel_argIT3_EE,"ax",@progbits
	.align	128
        .global         _ZN3cub18CUB_300001_SM_10006detail9transform16transform_kernelINS2_10policy_hubILb1EN4cuda3std3__45tupleIJN6thrust24THRUST_300001_SM_1000_NS6detail15normal_iteratorINSA_10device_ptrIfEEEEEEEE10policy1000El11sin_functorSF_JPfEEEvT0_iT1_T2_DpNS2_10kernel_argIT3_EE
        .type           _ZN3cub18CUB_300001_SM_10006detail9transform16transform_kernelINS2_10policy_hubILb1EN4cuda3std3__45tupleIJN6thrust24THRUST_300001_SM_1000_NS6detail15normal_iteratorINSA_10device_ptrIfEEEEEEEE10policy1000El11sin_functorSF_JPfEEEvT0_iT1_T2_DpNS2_10kernel_argIT3_EE,@function
        .size           _ZN3cub18CUB_300001_SM_10006detail9transform16transform_kernelINS2_10policy_hubILb1EN4cuda3std3__45tupleIJN6thrust24THRUST_300001_SM_1000_NS6detail15normal_iteratorINSA_10device_ptrIfEEEEEEEE10policy1000El11sin_functorSF_JPfEEEvT0_iT1_T2_DpNS2_10kernel_argIT3_EE,(.L_x_77 - _ZN3cub18CUB_300001_SM_10006detail9transform16transform_kernelINS2_10policy_hubILb1EN4cuda3std3__45tupleIJN6thrust24THRUST_300001_SM_1000_NS6detail15normal_iteratorINSA_10device_ptrIfEEEEEEEE10policy1000El11sin_functorSF_JPfEEEvT0_iT1_T2_DpNS2_10kernel_argIT3_EE)
        .other          _ZN3cub18CUB_300001_SM_10006detail9transform16transform_kernelINS2_10policy_hubILb1EN4cuda3std3__45tupleIJN6thrust24THRUST_300001_SM_1000_NS6detail15normal_iteratorINSA_10device_ptrIfEEEEEEEE10policy1000El11sin_functorSF_JPfEEEvT0_iT1_T2_DpNS2_10kernel_argIT3_EE,@"STO_CUDA_ENTRY STV_DEFAULT"
_ZN3cub18CUB_300001_SM_10006detail9transform16transform_kernelINS2_10policy_hubILb1EN4cuda3std3__45tupleIJN6thrust24THRUST_300001_SM_1000_NS6detail15normal_iteratorINSA_10device_ptrIfEEEEEEEE10policy1000El11sin_functorSF_JPfEEEvT0_iT1_T2_DpNS2_10kernel_argIT3_EE:
.text._ZN3cub18CUB_300001_SM_10006detail9transform16transform_kernelINS2_10policy_hubILb1EN4cuda3std3__45tupleIJN6thrust24THRUST_300001_SM_1000_NS6detail15normal_iteratorINSA_10device_ptrIfEEEEEEEE10policy1000El11sin_functorSF_JPfEEEvT0_iT1_T2_DpNS2_10kernel_argIT3_EE:
[----:B------:R-:W-:Y:S08]  /*0000*/  LDC R1, c[0x0][0x37c] ;  /* 0x0000df00ff017b82 */ /* 0x000ff00000000800 */
[----:B------:R-:W0:Y:S01]  /*0010*/  LDC R10, c[0x0][0x388] ;  /* 0x0000e200ff0a7b82 */ /* 0x000e220000000800 */
[----:B------:R-:W1:Y:S01]  /*0020*/  LDCU.64 UR6, c[0x0][0x380] ;  /* 0x00007000ff0677ac */ /* 0x000e620008000a00 */
[----:B------:R-:W2:Y:S01]  /*0030*/  S2R R6, SR_TID.X ;  /* 0x0000000000067919 */ /* 0x000ea20000002100 */
[----:B------:R-:W-:Y:S01]  /*0040*/  BSSY.RECONVERGENT B0, `(.L_x_0) ;  /* 0x000001f000007945 */ /* 0x000fe20003800200 */
[----:B------:R-:W3:Y:S04]  /*0050*/  LDCU.128 UR8, c[0x0][0x390] ;  /* 0x00007200ff0877ac */ /* 0x000ee80008000c00 */
[----:B------:R-:W4:Y:S01]  /*0060*/  S2UR UR4, SR_CTAID.X ;  /* 0x00000000000479c3 */ /* 0x000f220000002500 */
[----:B0-----:R-:W-:-:S05]  /*0070*/  IMAD.SHL.U32 R5, R10, 0x80, RZ ;  /* 0x000000800a057824 */ /* 0x001fca00078e00ff */
[----:B------:R-:W-:Y:S01]  /*0080*/  SHF.R.S32.HI R0, RZ, 0x1f, R5 ;  /* 0x0000001fff007819 */ /* 0x000fe20000011405 */
[----:B----4-:R-:W-:-:S04]  /*0090*/  IMAD.WIDE.U32 R2, R5, UR4, RZ ;  /* 0x0000000405027c25 */ /* 0x010fc8000f8e00ff */
[----:B------:R-:W-:Y:S01]  /*00a0*/  IMAD R9, R0, UR4, RZ ;  /* 0x0000000400097c24 */ /* 0x000fe2000f8e02ff */
[----:B-1----:R-:W-:Y:S01]  /*00b0*/  IADD3 R14, P1, PT, -R2, UR6, RZ ;  /* 0x00000006020e7c10 */ /* 0x002fe2000ff3e1ff */
[----:B--2---:R-:W-:Y:S02]  /*00c0*/  IMAD.SHL.U32 R7, R6, 0x80, RZ ;  /* 0x0000008006077824 */ /* 0x004fe400078e00ff */
[----:B------:R-:W-:Y:S01]  /*00d0*/  IMAD.IADD R9, R3, 0x1, R9 ;  /* 0x0000000103097824 */ /* 0x000fe200078e0209 */
[----:B------:R-:W-:-:S04]  /*00e0*/  ISETP.LT.U32.AND P0, PT, R14, R5, PT ;  /* 0x000000050e00720c */ /* 0x000fc80003f01070 */
[----:B------:R-:W-:Y:S01]  /*00f0*/  IADD3.X R3, PT, PT, ~R9, UR7, RZ, P1, !PT ;  /* 0x0000000709037c10 */ /* 0x000fe20008ffe5ff */
[----:B------:R-:W0:Y:S01]  /*0100*/  LDCU.64 UR6, c[0x0][0x358] ;  /* 0x00006b00ff0677ac */ /* 0x000e220008000a00 */
[C---:B------:R-:W-:Y:S02]  /*0110*/  SHF.L.U64.HI R8, R2.reuse, 0x2, R9 ;  /* 0x0000000202087819 */ /* 0x040fe40000010209 */
[----:B------:R-:W-:Y:S01]  /*0120*/  ISETP.LT.AND.EX P0, PT, R3, R0, PT, P0 ;  /* 0x000000000300720c */ /* 0x000fe20003f01300 */
[----:B------:R-:W-:-:S03]  /*0130*/  IMAD.SHL.U32 R3, R2, 0x4, RZ ;  /* 0x0000000402037824 */ /* 0x000fc600078e00ff */
[----:B------:R-:W-:Y:S02]  /*0140*/  SEL R14, R14, R5, P0 ;  /* 0x000000050e0e7207 */ /* 0x000fe40000000000 */
[C---:B---3--:R-:W-:Y:S02]  /*0150*/  IADD3 R4, P2, PT, R3.reuse, UR10, RZ ;  /* 0x0000000a03047c10 */ /* 0x048fe4000ff5e0ff */
[----:B------:R-:W-:Y:S01]  /*0160*/  IADD3 R2, P3, PT, R3, UR8, RZ ;  /* 0x0000000803027c10 */ /* 0x000fe2000ff7e0ff */
[----:B------:R-:W-:Y:S01]  /*0170*/  IMAD.SHL.U32 R0, R14, 0x4, RZ ;  /* 0x000000040e007824 */ /* 0x000fe200078e00ff */
[----:B------:R-:W-:Y:S02]  /*0180*/  ISETP.NE.AND P1, PT, R5, R14, PT ;  /* 0x0000000e0500720c */ /* 0x000fe40003f25270 */
[----:B------:R-:W-:Y:S02]  /*0190*/  IADD3.X R5, PT, PT, R8, UR11, RZ, P2, !PT ;  /* 0x0000000b08057c10 */ /* 0x000fe400097fe4ff */
[----:B------:R-:W-:-:S02]  /*01a0*/  ISETP.GE.AND P0, PT, R7, R0, PT ;  /* 0x000000000700720c */ /* 0x000fc40003f06270 */
[----:B------:R-:W-:-:S11]  /*01b0*/  IADD3.X R3, PT, PT, R8, UR9, RZ, P3, !PT ;  /* 0x0000000908037c10 */ /* 0x000fd60009ffe4ff */
[----:B0-----:R-:W-:Y:S05]  /*01c0*/  @P0 BRA `(.L_x_1) ;  /* 0x0000000000180947 */ /* 0x001fea0003800000 */
.L_x_2:
[C---:B0-----:R-:W-:Y:S01]  /*01d0*/  IADD3 R8, P0, PT, R7.reuse, R4, RZ ;  /* 0x0000000407087210 */ /* 0x041fe20007f1e0ff */
[----:B------:R-:W-:-:S04]  /*01e0*/  VIADD R7, R7, 0x4000 ;  /* 0x0000400007077836 */ /* 0x000fc80000000000 */
[----:B------:R-:W-:Y:S01]  /*01f0*/  IMAD.X R9, RZ, RZ, R5, P0 ;  /* 0x000000ffff097224 */ /* 0x000fe200000e0605 */
[----:B------:R-:W-:-:S04]  /*0200*/  ISETP.GE.AND P0, PT, R7, R0, PT ;  /* 0x000000000700720c */ /* 0x000fc80003f06270 */
[----:B------:R0:W-:Y:S09]  /*0210*/  CCTL.E.PF2 [R8] ;  /* 0x000000000800798f */ /* 0x0001f20000800100 */
[----:B------:R-:W-:Y:S05]  /*0220*/  @!P0 BRA `(.L_x_2) ;  /* 0xfffffffc00e88947 */ /* 0x000fea000383ffff */
.L_x_1:
[----:B------:R-:W-:Y:S05]  /*0230*/  BSYNC.RECONVERGENT B0 ;  /* 0x0000000000007941 */ /* 0x000fea0003800200 */
.L_x_0:
[----:B------:R-:W-:Y:S05]  /*0240*/  @!P1 BRA `(.L_x_3) ;  /* 0x0000000800249947 */ /* 0x000fea0003800000 */
[----:B------:R-:W-:-:S13]  /*0250*/  ISETP.GE.AND P0, PT, R10, 0x1, PT ;  /* 0x000000010a00780c */ /* 0x000fda0003f06270 */
[----:B------:R-:W-:Y:S05]  /*0260*/  @!P0 EXIT ;  /* 0x000000000000894d */ /* 0x000fea0003800000 */
[----:B------:R-:W-:-:S07]  /*0270*/  IMAD.MOV.U32 R15, RZ, RZ, RZ ;  /* 0x000000ffff0f7224 */ /* 0x000fce00078e00ff */
.L_x_11:
[----:B-1----:R-:W1:Y:S01]  /*0280*/  LDCU UR4, c[0x0][0x388] ;  /* 0x00007100ff0477ac */ /* 0x002e620008000800 */
[C---:B------:R-:W-:Y:S01]  /*0290*/  IMAD R7, R15.reuse, 0x80, R6 ;  /* 0x000000800f077824 */ /* 0x040fe200078e0206 */
[----:B------:R-:W-:Y:S01]  /*02a0*/  IADD3 R15, PT, PT, R15, 0x1, RZ ;  /* 0x000000010f0f7810 */ /* 0x000fe20007ffe0ff */
[----:B------:R-:W-:Y:S03]  /*02b0*/  BSSY.RECONVERGENT B0, `(.L_x_4) ;  /* 0x000007f000007945 */ /* 0x000fe60003800200 */
[----:B------:R-:W-:Y:S02]  /*02c0*/  ISETP.GE.AND P0, PT, R7, R14, PT ;  /* 0x0000000e0700720c */ /* 0x000fe40003f06270 */
[----:B-1----:R-:W-:-:S04]  /*02d0*/  ISETP.NE.AND P1, PT, R15, UR4, PT ;  /* 0x000000040f007c0c */ /* 0x002fc8000bf25270 */
[----:B------:R-:W-:-:S07]  /*02e0*/  P2R R22, PR, RZ, 0x2 ;  /* 0x00000002ff167803 */ /* 0x000fce0000000000 */
[----:B------:R-:W-:Y:S05]  /*02f0*/  @P0 BRA `(.L_x_5) ;  /* 0x0000000400e80947 */ /* 0x000fea0003800000 */
[----:B0-----:R-:W-:-:S05]  /*0300*/  IMAD.WIDE R8, R7, 0x4, R4 ;  /* 0x0000000407087825 */ /* 0x001fca00078e0204 */
[----:B------:R-:W2:Y:S01]  /*0310*/  LDG.E R0, desc[UR6][R8.64] ;  /* 0x0000000608007981 */ /* 0x000ea2000c1e1900 */
[----:B------:R-:W-:Y:S01]  /*0320*/  BSSY.RECONVERGENT B1, `(.L_x_6) ;  /* 0x0000064000017945 */ /* 0x000fe20003800200 */
[C---:B--2---:R-:W-:Y:S01]  /*0330*/  FMUL R13, R0.reuse, 0.63661974668502807617 ;  /* 0x3f22f983000d7820 */ /* 0x044fe20000400000 */
[----:B------:R-:W-:-:S05]  /*0340*/  FSETP.GE.AND P0, PT, |R0|, 105615, PT ;  /* 0x47ce47800000780b */ /* 0x000fca0003f06200 */
[----:B------:R-:W0:Y:S02]  /*0350*/  F2I.NTZ R13, R13 ;  /* 0x0000000d000d7305 */ /* 0x000e240000203100 */
[----:B0-----:R-:W-:-:S05]  /*0360*/  I2FP.F32.S32 R11, R13 ;  /* 0x0000000d000b7245 */ /* 0x001fca0000201400 */
[----:B------:R-:W-:-:S04]  /*0370*/  FFMA R10, R11, -1.5707962512969970703, R0 ;  /* 0xbfc90fda0b0a7823 */ /* 0x000fc80000000000 */
[----:B------:R-:W-:-:S04]  /*0380*/  FFMA R10, R11, -7.5497894158615963534e-08, R10 ;  /* 0xb3a221680b0a7823 */ /* 0x000fc8000000000a */
[----:B------:R-:W-:Y:S01]  /*0390*/  FFMA R12, R11, -5.3903029534742383927e-15, R10 ;  /* 0xa7c234c50b0c7823 */ /* 0x000fe2000000000a */
[----:B------:R-:W-:Y:S06]  /*03a0*/  @!P0 BRA `(.L_x_7) ;  /* 0x00000004006c8947 */ /* 0x000fec0003800000 */
[----:B------:R-:W-:-:S13]  /*03b0*/  FSETP.NEU.AND P0, PT, |R0|, +INF , PT ;  /* 0x7f8000000000780b */ /* 0x000fda0003f0d200 */
[----:B------:R-:W-:Y:S01]  /*03c0*/  @!P0 FMUL R12, RZ, R0 ;  /* 0x00000000ff0c8220 */ /* 0x000fe20000400000 */
[----:B------:R-:W-:Y:S01]  /*03d0*/  @!P0 IMAD.MOV.U32 R13, RZ, RZ, RZ ;  /* 0x000000ffff0d8224 */ /* 0x000fe200078e00ff */
[----:B------:R-:W-:Y:S06]  /*03e0*/  @!P0 BRA `(.L_x_7) ;  /* 0x00000004005c8947 */ /* 0x000fec0003800000 */
[----:B------:R-:W0:Y:S01]  /*03f0*/  LDC.64 R8, c[0x4][0x168] ;  /* 0x01005a00ff087b82 */ /* 0x000e220000000a00 */
[----:B------:R-:W-:Y:S01]  /*0400*/  IMAD.SHL.U32 R10, R0, 0x100, RZ ;  /* 0x00000100000a7824 */ /* 0x000fe200078e00ff */
[----:B------:R-:W-:Y:S01]  /*0410*/  UMOV UR4, URZ ;  /* 0x000000ff00047c82 */ /* 0x000fe20008000000 */
[----:B------:R-:W-:Y:S02]  /*0420*/  IMAD.MOV.U32 R23, RZ, RZ, RZ ;  /* 0x000000ffff177224 */ /* 0x000fe400078e00ff */
[----:B------:R-:W-:Y:S01]  /*0430*/  IMAD.MOV.U32 R25, RZ, RZ, RZ ;  /* 0x000000ffff197224 */ /* 0x000fe200078e00ff */
[----:B------:R-:W-:-:S07]  /*0440*/  LOP3.LUT R27, R10, 0x80000000, RZ, 0xfc, !PT ;  /* 0x800000000a1b7812 */ /* 0x000fce00078efcff */
.L_x_8:
[----:B0-----:R-:W-:-:S06]  /*0450*/  IMAD.WIDE.U32 R10, R25, 0x4, R8 ;  /* 0x00000004190a7825 */ /* 0x001fcc00078e0008 */
[----:B------:R-:W2:Y:S01]  /*0460*/  LDG.E.CONSTANT R10, desc[UR6][R10.64] ;  /* 0x000000060a0a7981 */ /* 0x000ea2000c1e9900 */
[C---:B------:R-:W-:Y:S02]  /*0470*/  IMAD.SHL.U32 R24, R25.reuse, 0x4, RZ ;  /* 0x0000000419187824 */ /* 0x040fe400078e00ff */
[----:B------:R-:W-:-:S03]  /*0480*/  VIADD R25, R25, 0x1 ;  /* 0x0000000119197836 */ /* 0x000fc60000000000 */
[C---:B------:R-:W-:Y:S02]  /*0490*/  ISETP.EQ.AND P5, PT, R24.reuse, RZ, PT ;  /* 0x000000ff1800720c */ /* 0x040fe40003fa2270 */
[C---:B------:R-:W-:Y:S02]  /*04a0*/  ISETP.EQ.AND P4, PT, R24.reuse, 0x4, PT ;  /* 0x000000041800780c */ /* 0x040fe40003f82270 */
[C---:B------:R-:W-:Y:S02]  /*04b0*/  ISETP.EQ.AND P3, PT, R24.reuse, 0x8, PT ;  /* 0x000000081800780c */ /* 0x040fe40003f62270 */
[C---:B------:R-:W-:Y:S02]  /*04c0*/  ISETP.EQ.AND P2, PT, R24.reuse, 0xc, PT ;  /* 0x0000000c1800780c */ /* 0x040fe40003f42270 */
[----:B------:R-:W-:Y:S01]  /*04d0*/  ISETP.EQ.AND P1, PT, R24, 0x10, PT ;  /* 0x000000101800780c */ /* 0x000fe20003f22270 */
[----:B--2---:R-:W-:-:S03]  /*04e0*/  IMAD.WIDE.U32 R12, R10, R27, RZ ;  /* 0x0000001b0a0c7225 */ /* 0x004fc600078e00ff */
[----:B------:R-:W-:-:S04]  /*04f0*/  IADD3 R12, P0, PT, R12, R23, RZ ;  /* 0x000000170c0c7210 */ /* 0x000fc80007f1e0ff */
[----:B------:R-:W-:Y:S01]  /*0500*/  IADD3.X R23, PT, PT, R13, UR4, RZ, P0, !PT ;  /* 0x000000040d177c10 */ /* 0x000fe200087fe4ff */
[--C-:B------:R-:W-:Y:S01]  /*0510*/  @P5 IMAD.MOV.U32 R16, RZ, RZ, R12.reuse ;  /* 0x000000ffff105224 */ /* 0x100fe200078e000c */
[----:B------:R-:W-:Y:S01]  /*0520*/  ISETP.NE.AND P5, PT, R25, 0x6, PT ;  /* 0x000000061900780c */ /* 0x000fe20003fa5270 */
[--C-:B------:R-:W-:Y:S01]  /*0530*/  @P4 IMAD.MOV.U32 R17, RZ, RZ, R12.reuse ;  /* 0x000000ffff114224 */ /* 0x100fe200078e000c */
[----:B------:R-:W-:Y:S01]  /*0540*/  ISETP.EQ.AND P0, PT, R24, 0x14, PT ;  /* 0x000000141800780c */ /* 0x000fe20003f02270 */
[--C-:B------:R-:W-:Y:S01]  /*0550*/  @P2 IMAD.MOV.U32 R19, RZ, RZ, R12.reuse ;  /* 0x000000ffff132224 */ /* 0x100fe200078e000c */
[----:B------:R-:W-:Y:S01]  /*0560*/  @P3 MOV R18, R12 ;  /* 0x0000000c00123202 */ /* 0x000fe20000000f00 */
[----:B------:R-:W-:-:S10]  /*0570*/  @P1 IMAD.MOV.U32 R20, RZ, RZ, R12 ;  /* 0x000000ffff141224 */ /* 0x000fd400078e000c */
[----:B------:R-:W-:Y:S01]  /*0580*/  @P0 IMAD.MOV.U32 R21, RZ, RZ, R12 ;  /* 0x000000ffff150224 */ /* 0x000fe200078e000c */
[----:B------:R-:W-:Y:S06]  /*0590*/  @P5 BRA `(.L_x_8) ;  /* 0xfffffffc00ac5947 */ /* 0x000fec000383ffff */
[----:B------:R-:W-:Y:S01]  /*05a0*/  SHF.R.U32.HI R8, RZ, 0x17, R0 ;  /* 0x00000017ff087819 */ /* 0x000fe20000011600 */
[----:B------:R-:W-:Y:S03]  /*05b0*/  BSSY.RECONVERGENT B2, `(.L_x_9) ;  /* 0x0000028000027945 */ /* 0x000fe60003800200 */
[C---:B------:R-:W-:Y:S02]  /*05c0*/  LOP3.LUT R9, R8.reuse, 0xe0, RZ, 0xc0, !PT ;  /* 0x000000e008097812 */ /* 0x040fe400078ec0ff */
[----:B------:R-:W-:-:S03]  /*05d0*/  LOP3.LUT P6, RZ, R8, 0x1f, RZ, 0xc0, !PT ;  /* 0x0000001f08ff7812 */ /* 0x000fc600078cc0ff */
[----:B------:R-:W-:-:S05]  /*05e0*/  VIADD R9, R9, 0xffffff80 ;  /* 0xffffff8009097836 */ /* 0x000fca0000000000 */
[----:B------:R-:W-:-:S05]  /*05f0*/  SHF.R.U32.HI R9, RZ, 0x5, R9 ;  /* 0x00000005ff097819 */ /* 0x000fca0000011609 */
[----:B------:R-:W-:-:S05]  /*0600*/  IMAD.U32 R11, R9, -0x4, RZ ;  /* 0xfffffffc090b7824 */ /* 0x000fca00078e00ff */
[C---:B------:R-:W-:Y:S02]  /*0610*/  ISETP.EQ.AND P3, PT, R11.reuse, -0x18, PT ;  /* 0xffffffe80b00780c */ /* 0x040fe40003f62270 */
[C---:B------:R-:W-:Y:S02]  /*0620*/  ISETP.EQ.AND P4, PT, R11.reuse, -0x14, PT ;  /* 0xffffffec0b00780c */ /* 0x040fe40003f82270 */
[C---:B------:R-:W-:Y:S02]  /*0630*/  ISETP.EQ.AND P0, PT, R11.reuse, -0x10, PT ;  /* 0xfffffff00b00780c */ /* 0x040fe40003f02270 */
[C---:B------:R-:W-:Y:S02]  /*0640*/  ISETP.EQ.AND P1, PT, R11.reuse, -0xc, PT ;  /* 0xfffffff40b00780c */ /* 0x040fe40003f22270 */
[C---:B------:R-:W-:Y:S02]  /*0650*/  ISETP.EQ.AND P2, PT, R11.reuse, -0x8, PT ;  /* 0xfffffff80b00780c */ /* 0x040fe40003f42270 */
[----:B------:R-:W-:-:S03]  /*0660*/  ISETP.EQ.AND P5, PT, R11, 0x4, PT ;  /* 0x000000040b00780c */ /* 0x000fc60003fa2270 */
[--C-:B------:R-:W-:Y:S01]  /*0670*/  @P3 IMAD.MOV.U32 R12, RZ, RZ, R16.reuse ;  /* 0x000000ffff0c3224 */ /* 0x100fe200078e0010 */
[C---:B------:R-:W-:Y:S01]  /*0680*/  ISETP.EQ.AND P3, PT, R11.reuse, -0x4, PT ;  /* 0xfffffffc0b00780c */ /* 0x040fe20003f62270 */
[----:B------:R-:W-:Y:S02]  /*0690*/  @P4 IMAD.MOV.U32 R9, RZ, RZ, R16 ;  /* 0x000000ffff094224 */ /* 0x000fe400078e0010 */
[----:B------:R-:W-:Y:S01]  /*06a0*/  @P4 IMAD.MOV.U32 R12, RZ, RZ, R17 ;  /* 0x000000ffff0c4224 */ /* 0x000fe200078e0011 */
[----:B------:R-:W-:Y:S01]  /*06b0*/  ISETP.EQ.AND P4, PT, R11, RZ, PT ;  /* 0x000000ff0b00720c */ /* 0x000fe20003f82270 */
[--C-:B------:R-:W-:Y:S01]  /*06c0*/  @P0 IMAD.MOV.U32 R12, RZ, RZ, R18.reuse ;  /* 0x000000ffff0c0224 */ /* 0x100fe200078e0012 */
[----:B------:R-:W-:Y:S01]  /*06d0*/  @P0 MOV R9, R17 ;  /* 0x0000001100090202 */ /* 0x000fe20000000f00 */
[----:B------:R-:W-:Y:S02]  /*06e0*/  @P1 IMAD.MOV.U32 R9, RZ, RZ, R18 ;  /* 0x000000ffff091224 */ /* 0x000fe400078e0012 */
[----:B------:R-:W-:-:S02]  /*06f0*/  @P1 IMAD.MOV.U32 R12, RZ, RZ, R19 ;  /* 0x000000ffff0c1224 */ /* 0x000fc400078e0013 */
[----:B------:R-:W-:Y:S02]  /*0700*/  @P2 IMAD.MOV.U32 R9, RZ, RZ, R19 ;  /* 0x000000ffff092224 */ /* 0x000fe400078e0013 */
[--C-:B------:R-:W-:Y:S02]  /*0710*/  @P2 IMAD.MOV.U32 R12, RZ, RZ, R20.reuse ;  /* 0x000000ffff0c2224 */ /* 0x100fe400078e0014 */
[----:B------:R-:W-:Y:S02]  /*0720*/  @P3 IMAD.MOV.U32 R9, RZ, RZ, R20 ;  /* 0x000000ffff093224 */ /* 0x000fe400078e0014 */
[--C-:B------:R-:W-:Y:S01]  /*0730*/  @P3 IMAD.MOV.U32 R12, RZ, RZ, R21.reuse ;  /* 0x000000ffff0c3224 */ /* 0x100fe200078e0015 */
[----:B------:R-:W-:Y:S01]  /*0740*/  @P4 MOV R12, R23 ;  /* 0x00000017000c4202 */ /* 0x000fe20000000f00 */
[----:B------:R-:W-:Y:S02]  /*0750*/  @P4 IMAD.MOV.U32 R9, RZ, RZ, R21 ;  /* 0x000000ffff094224 */ /* 0x000fe400078e0015 */
[----:B------:R-:W-:Y:S01]  /*0760*/  @P5 IMAD.MOV.U32 R9, RZ, RZ, R23 ;  /* 0x000000ffff095224 */ /* 0x000fe200078e0017 */
[----:B------:R-:W-:Y:S06]  /*0770*/  @!P6 BRA `(.L_x_10) ;  /* 0x00000000002ce947 */ /* 0x000fec0003800000 */
[----:B------:R-:W-:Y:S01]  /*0780*/  @P0 IMAD.MOV.U32 R10, RZ, RZ, R16 ;  /* 0x000000ffff0a0224 */ /* 0x000fe200078e0010 */
[----:B------:R-:W-:Y:S01]  /*0790*/  ISETP.EQ.AND P0, PT, R11, 0x8, PT ;  /* 0x000000080b00780c */ /* 0x000fe20003f02270 */
[----:B------:R-:W-:Y:S01]  /*07a0*/  @P1 IMAD.MOV.U32 R10, RZ, RZ, R17 ;  /* 0x000000ffff0a1224 */ /* 0x000fe200078e0011 */
[----:B------:R-:W-:Y:S01]  /*07b0*/  LOP3.LUT R8, R8, 0x1f, RZ, 0xc0, !PT ;  /* 0x0000001f08087812 */ /* 0x000fe200078ec0ff */
[----:B------:R-:W-:Y:S02]  /*07c0*/  @P2 IMAD.MOV.U32 R10, RZ, RZ, R18 ;  /* 0x000000ffff0a2224 */ /* 0x000fe400078e0012 */
[----:B------:R-:W-:Y:S01]  /*07d0*/  @P3 IMAD.MOV.U32 R10, RZ, RZ, R19 ;  /* 0x000000ffff0a3224 */ /* 0x000fe200078e0013 */
[----:B------:R-:W-:Y:S01]  /*07e0*/  SHF.L.W.U32.HI R12, R9, R8, R12 ;  /* 0x00000008090c7219 */ /* 0x000fe20000010e0c */
[----:B------:R-:W-:Y:S02]  /*07f0*/  @P4 IMAD.MOV.U32 R10, RZ, RZ, R20 ;  /* 0x000000ffff0a4224 */ /* 0x000fe400078e0014 */
[----:B------:R-:W-:-:S04]  /*0800*/  @P5 IMAD.MOV.U32 R10, RZ, RZ, R21 ;  /* 0x000000ffff0a5224 */ /* 0x000fc800078e0015 */
[----:B------:R-:W-:-:S05]  /*0810*/  @P0 IMAD.MOV.U32 R10, RZ, RZ, R23 ;  /* 0x000000ffff0a0224 */ /* 0x000fca00078e0017 */
[----:B------:R-:W-:-:S07]  /*0820*/  SHF.L.W.U32.HI R9, R10, R8, R9 ;  /* 0x000000080a097219 */ /* 0x000fce0000010e09 */
.L_x_10:
[----:B------:R-:W-:Y:S05]  /*0830*/  BSYNC.RECONVERGENT B2 ;  /* 0x0000000000027941 */ /* 0x000fea0003800200 */
.L_x_9:
[C---:B------:R-:W-:Y:S01]  /*0840*/  SHF.L.W.U32.HI R13, R9.reuse, 0x2, R12 ;  /* 0x00000002090d7819 */ /* 0x040fe20000010e0c */
[----:B------:R-:W-:Y:S01]  /*0850*/  UMOV UR4, 0x54442d19 ;  /* 0x54442d1900047882 */ /* 0x000fe20000000000 */
[----:B------:R-:W-:Y:S01]  /*0860*/  SHF.L.U32 R9, R9, 0x2, RZ ;  /* 0x0000000209097819 */ /* 0x000fe200000006ff */
[----:B------:R-:W-:Y:S01]  /*0870*/  UMOV UR5, 0x3bf921fb ;  /* 0x3bf921fb00057882 */ /* 0x000fe20000000000 */
[----:B------:R-:W-:Y:S02]  /*0880*/  SHF.R.S32.HI R10, RZ, 0x1f, R13 ;  /* 0x0000001fff0a7819 */ /* 0x000fe4000001140d */
[----:B------:R-:W-:Y:S02]  /*0890*/  ISETP.GE.AND P0, PT, R0, RZ, PT ;  /* 0x000000ff0000720c */ /* 0x000fe40003f06270 */
[C---:B------:R-:W-:Y:S02]  /*08a0*/  LOP3.LUT R8, R10.reuse, R9, RZ, 0x3c, !PT ;  /* 0x000000090a087212 */ /* 0x040fe400078e3cff */
[----:B------:R-:W-:-:S02]  /*08b0*/  LOP3.LUT R9, R10, R13, RZ, 0x3c, !PT ;  /* 0x0000000d0a097212 */ /* 0x000fc400078e3cff */
[----:B------:R-:W-:Y:S02]  /*08c0*/  SHF.R.U32.HI R12, RZ, 0x1e, R12 ;  /* 0x0000001eff0c7819 */ /* 0x000fe4000001160c */
[C---:B------:R-:W-:Y:S02]  /*08d0*/  LOP3.LUT R0, R13.reuse, R0, RZ, 0x3c, !PT ;  /* 0x000000000d007212 */ /* 0x040fe400078e3cff */
[----:B------:R-:W0:Y:S01]  /*08e0*/  I2F.F64.S64 R8, R8 ;  /* 0x0000000800087312 */ /* 0x000e220000301c00 */
[----:B------:R-:W-:Y:S02]  /*08f0*/  LEA.HI R13, R13, R12, RZ, 0x1 ;  /* 0x0000000c0d0d7211 */ /* 0x000fe400078f08ff */
[----:B------:R-:W-:-:S03]  /*0900*/  ISETP.GE.AND P1, PT, R0, RZ, PT ;  /* 0x000000ff0000720c */ /* 0x000fc60003f26270 */
[----:B------:R-:W-:-:S04]  /*0910*/  IMAD.MOV R0, RZ, RZ, -R13 ;  /* 0x000000ffff007224 */ /* 0x000fc800078e0a0d */
[----:B------:R-:W-:Y:S01]  /*0920*/  @!P0 IMAD.MOV.U32 R13, RZ, RZ, R0 ;  /* 0x000000ffff0d8224 */ /* 0x000fe200078e0000 */
[----:B0-----:R-:W-:-:S10]  /*0930*/  DMUL R10, R8, UR4 ;  /* 0x00000004080a7c28 */ /* 0x001fd40008000000 */
[----:B------:R-:W0:Y:S02]  /*0940*/  F2F.F32.F64 R10, R10 ;  /* 0x0000000a000a7310 */ /* 0x000e240000301000 */
[----:B0-----:R-:W-:-:S07]  /*0950*/  FSEL R12, -R10, R10, !P1 ;  /* 0x0000000a0a0c7208 */ /* 0x001fce0004800100 */
.L_x_7:
[----:B------:R-:W-:Y:S05]  /*0960*/  BSYNC.RECONVERGENT B1 ;  /* 0x0000000000017941 */ /* 0x000fea0003800200 */
.L_x_6:
[----:B------:R-:W-:Y:S02]  /*0970*/  IMAD.MOV.U32 R0, RZ, RZ, 0x37cbac00 ;  /* 0x37cbac00ff007424 */ /* 0x000fe400078e00ff */
[----:B------:R-:W-:Y:S01]  /*0980*/  FMUL R9, R12, R12 ;  /* 0x0000000c0c097220 */ /* 0x000fe20000400000 */
[C---:B------:R-:W-:Y:S01]  /*0990*/  LOP3.LUT R8, R13.reuse, 0x1, RZ, 0xc0, !PT ;  /* 0x000000010d087812 */ /* 0x040fe200078ec0ff */
[----:B------:R-:W-:Y:S01]  /*09a0*/  IMAD.MOV.U32 R10, RZ, RZ, 0x3d2aaabb ;  /* 0x3d2aaabbff0a7424 */ /* 0x000fe200078e00ff */
[----:B------:R-:W-:Y:S01]  /*09b0*/  LOP3.LUT P1, RZ, R13, 0x2, RZ, 0xc0, !PT ;  /* 0x000000020dff7812 */ /* 0x000fe2000782c0ff */
[----:B------:R-:W-:Y:S01]  /*09c0*/  FFMA R0, R9, R0, -0.0013887860113754868507 ;  /* 0xbab607ed09007423 */ /* 0x000fe20000000000 */
[----:B------:R-:W-:Y:S01]  /*09d0*/  ISETP.NE.U32.AND P0, PT, R8, 0x1, PT ;  /* 0x000000010800780c */ /* 0x000fe20003f05070 */
[----:B------:R-:W-:-:S03]  /*09e0*/  IMAD.MOV.U32 R11, RZ, RZ, 0x3effffff ;  /* 0x3effffffff0b7424 */ /* 0x000fc600078e00ff */
[----:B------:R-:W-:Y:S02]  /*09f0*/  FSEL R8, R0, -0.00019574658654164522886, !P0 ;  /* 0xb94d415300087808 */ /* 0x000fe40004000000 */
[----:B------:R-:W-:Y:S02]  /*0a00*/  FSEL R10, R10, 0.0083327032625675201416, !P0 ;  /* 0x3c0885e40a0a7808 */ /* 0x000fe40004000000 */
[----:B------:R-:W-:Y:S02]  /*0a10*/  FSEL R0, R12, 1, P0 ;  /* 0x3f8000000c007808 */ /* 0x000fe40000000000 */
[----:B------:R-:W-:Y:S01]  /*0a20*/  FSEL R13, -R11, -0.16666662693023681641, !P0 ;  /* 0xbe2aaaa80b0d7808 */ /* 0x000fe20004000100 */
[C---:B------:R-:W-:Y:S02]  /*0a30*/  FFMA R8, R9.reuse, R8, R10 ;  /* 0x0000000809087223 */ /* 0x040fe4000000000a */
[C---:B------:R-:W-:Y:S02]  /*0a40*/  FFMA R11, R9.reuse, R0, RZ ;  /* 0x00000000090b7223 */ /* 0x040fe400000000ff */
[----:B------:R-:W-:-:S04]  /*0a50*/  FFMA R8, R9, R8, R13 ;  /* 0x0000000809087223 */ /* 0x000fc8000000000d */
[----:B------:R-:W-:Y:S01]  /*0a60*/  FFMA R11, R11, R8, R0 ;  /* 0x000000080b0b7223 */ /* 0x000fe20000000000 */
[----:B------:R-:W-:-:S04]  /*0a70*/  IMAD.WIDE R8, R7, 0x4, R2 ;  /* 0x0000000407087825 */ /* 0x000fc800078e0202 */
[----:B------:R-:W-:-:S05]  /*0a80*/  @P1 FADD R11, RZ, -R11 ;  /* 0x8000000bff0b1221 */ /* 0x000fca0000000000 */
[----:B------:R1:W-:Y:S02]  /*0a90*/  STG.E desc[UR6][R8.64], R11 ;  /* 0x0000000b08007986 */ /* 0x0003e4000c101906 */
.L_x_5:
[----:B------:R-:W-:Y:S05]  /*0aa0*/  BSYNC.RECONVERGENT B0 ;  /* 0x0000000000007941 */ /* 0x000fea0003800200 */
.L_x_4:
[----:B------:R-:W-:-:S13]  /*0ab0*/  ISETP.NE.AND P0, PT, R22, RZ, PT ;  /* 0x000000ff1600720c */ /* 0x000fda0003f05270 */
[----:B------:R-:W-:Y:S05]  /*0ac0*/  @P0 BRA `(.L_x_11) ;  /* 0xfffffff400ec0947 */ /* 0x000fea000383ffff */
[----:B------:R-:W-:Y:S05]  /*0ad0*/  EXIT ;  /* 0x000000000000794d */ /* 0x000fea0003800000 */
.L_x_3:
[----:B------:R-:W-:-:S13]  /*0ae0*/  ISETP.GE.AND P0, PT, R10, 0x1, PT ;  /* 0x000000010a00780c */ /* 0x000fda0003f06270 */
[----:B------:R-:W-:Y:S05]  /*0af0*/  @!P0 EXIT ;  /* 0x000000000000894d */ /* 0x000fea0003800000 */
[----:B------:R-:W-:-:S07]  /*0b00*/  IMAD.MOV.U32 R7, RZ, RZ, RZ ;  /* 0x000000ffff077224 */ /* 0x000fce00078e00ff */
.L_x_17:
[----:B0-----:R-:W-:Y:S01]  /*0b10*/  MOV R11, R5 ;  /* 0x00000005000b7202 */ /* 0x001fe20000000f00 */
[----:B0-----:R-:W-:Y:S02]  /*0b20*/  IMAD R9, R7, 0x80, R6 ;  /* 0x0000008007097824 */ /* 0x001fe400078e0206 */
[----:B------:R-:W-:-:S04]  /*0b30*/  IMAD.MOV.U32 R10, RZ, RZ, R4 ;  /* 0x000000ffff0a7224 */ /* 0x000fc800078e0004 */
[----:B------:R-:W-:-:S05]  /*0b40*/  IMAD.WIDE R10, R9, 0x4, R10 ;  /* 0x00000004090a7825 */ /* 0x000fca00078e020a */
        /* <DEDUP_REMOVED lines=14> */
[----:B------:R-:W-:Y:S01]  /*0c30*/  IMAD.SHL.U32 R11, R0, 0x100, RZ ;  /* 0x00000100000b7824 */ /* 0x000fe200078e00ff */
[----:B------:R-:W0:Y:S01]  /*0c40*/  LDCU.64 UR8, c[0x4][0x168] ;  /* 0x01002d00ff0877ac */ /* 0x000e220008000a00 */
[----:B------:R-:W-:Y:S02]  /*0c50*/  IMAD.MOV.U32 R10, RZ, RZ, RZ ;  /* 0x000000ffff0a7224 */ /* 0x000fe400078e00ff */
[----:B------:R-:W-:Y:S01]  /*0c60*/  IMAD.MOV.U32 R22, RZ, RZ, RZ ;  /* 0x000000ffff167224 */ /* 0x000fe200078e00ff */
[----:B------:R-:W-:Y:S01]  /*0c70*/  LOP3.LUT R21, R11, 0x80000000, RZ, 0xfc, !PT ;  /* 0x800000000b157812 */ /* 0x000fe200078efcff */
[----:B------:R-:W-:Y:S01]  /*0c80*/  UMOV UR5, URZ ;  /* 0x000000ff00057c82 */ /* 0x000fe20008000000 */
[----:B------:R-:W-:-:S05]  /*0c90*/  UMOV UR4, URZ ;  /* 0x000000ff00047c82 */ /* 0x000fca0008000000 */
.L_x_14:
[----:B0-----:R-:W-:Y:S02]  /*0ca0*/  IMAD.U32 R14, RZ, RZ, UR8 ;  /* 0x00000008ff0e7e24 */ /* 0x001fe4000f8e00ff */
[----:B------:R-:W-:-:S05]  /*0cb0*/  IMAD.U32 R15, RZ, RZ, UR9 ;  /* 0x00000009ff0f7e24 */ /* 0x000fca000f8e00ff */
[----:B------:R-:W2:Y:S01]  /*0cc0*/  LDG.E.CONSTANT R12, desc[UR6][R14.64] ;  /* 0x000000060e0c7981 */ /* 0x000ea2000c1e9900 */
[----:B------:R-:W-:Y:S01]  /*0cd0*/  UIADD3 UR4, UPT, UPT, UR4, 0x1, URZ ;  /* 0x0000000104047890 */ /* 0x000fe2000fffe0ff */
[C---:B------:R-:W-:Y:S01]  /*0ce0*/  ISETP.EQ.AND P0, PT, R22.reuse, RZ, PT ;  /* 0x000000ff1600720c */ /* 0x040fe20003f02270 */
[----:B------:R-:W-:Y:S01]  /*0cf0*/  UIADD3 UR8, UP1, UPT, UR8, 0x4, URZ ;  /* 0x0000000408087890 */ /* 0x000fe2000ff3e0ff */
[C---:B------:R-:W-:Y:S01]  /*0d00*/  ISETP.EQ.AND P1, PT, R22.reuse, 0x4, PT ;  /* 0x000000041600780c */ /* 0x040fe20003f22270 */
[----:B------:R-:W-:Y:S01]  /*0d10*/  UISETP.NE.AND UP0, UPT, UR4, 0x6, UPT ;  /* 0x000000060400788c */ /* 0x000fe2000bf05270 */
[C---:B------:R-:W-:Y:S01]  /*0d20*/  ISETP.EQ.AND P2, PT, R22.reuse, 0x8, PT ;  /* 0x000000081600780c */ /* 0x040fe20003f42270 */
[----:B------:R-:W-:Y:S01]  /*0d30*/  UIADD3.X UR9, UPT, UPT, URZ, UR9, URZ, UP1, !UPT ;  /* 0x00000009ff097290 */ /* 0x000fe20008ffe4ff */
[C---:B------:R-:W-:Y:S02]  /*0d40*/  ISETP.EQ.AND P3, PT, R22.reuse, 0xc, PT ;  /* 0x0000000c1600780c */ /* 0x040fe40003f62270 */
[----:B------:R-:W-:-:S02]  /*0d50*/  ISETP.EQ.AND P4, PT, R22, 0x10, PT ;  /* 0x000000101600780c */ /* 0x000fc40003f82270 */
[C---:B------:R-:W-:Y:S01]  /*0d60*/  ISETP.EQ.AND P5, PT, R22.reuse, 0x14, PT ;  /* 0x000000141600780c */ /* 0x040fe20003fa2270 */
[----:B------:R-:W-:Y:S02]  /*0d70*/  VIADD R22, R22, 0x4 ;  /* 0x0000000416167836 */ /* 0x000fe40000000000 */
[----:B--2---:R-:W-:-:S03]  /*0d80*/  IMAD.WIDE.U32 R12, R12, R21, RZ ;  /* 0x000000150c0c7225 */ /* 0x004fc600078e00ff */
[----:B------:R-:W-:-:S04]  /*0d90*/  IADD3 R11, P6, PT, R12, R10, RZ ;  /* 0x0000000a0c0b7210 */ /* 0x000fc80007fde0ff */
[----:B------:R-:W-:Y:S01]  /*0da0*/  IADD3.X R10, PT, PT, R13, UR5, RZ, P6, !PT ;  /* 0x000000050d0a7c10 */ /* 0x000fe2000b7fe4ff */
[--C-:B------:R-:W-:Y:S01]  /*0db0*/  @P0 IMAD.MOV.U32 R8, RZ, RZ, R11.reuse ;  /* 0x000000ffff080224 */ /* 0x100fe200078e000b */
[----:B------:R-:W-:Y:S01]  /*0dc0*/  @P2 MOV R20, R11 ;  /* 0x0000000b00142202 */ /* 0x000fe20000000f00 */
[--C-:B------:R-:W-:Y:S02]  /*0dd0*/  @P1 IMAD.MOV.U32 R19, RZ, RZ, R11.reuse ;  /* 0x000000ffff131224 */ /* 0x100fe400078e000b */
[--C-:B------:R-:W-:Y:S02]  /*0de0*/  @P3 IMAD.MOV.U32 R16, RZ, RZ, R11.reuse ;  /* 0x000000ffff103224 */ /* 0x100fe400078e000b */
[--C-:B------:R-:W-:Y:S02]  /*0df0*/  @P4 IMAD.MOV.U32 R17, RZ, RZ, R11.reuse ;  /* 0x000000ffff114224 */ /* 0x100fe400078e000b */
[----:B------:R-:W-:Y:S01]  /*0e00*/  @P5 IMAD.MOV.U32 R18, RZ, RZ, R11 ;  /* 0x000000ffff125224 */ /* 0x000fe200078e000b */
[----:B------:R-:W-:Y:S06]  /*0e10*/  BRA.U UP0, `(.L_x_14) ;  /* 0xfffffffd00a07547 */ /* 0x000fec000b83ffff */
        /* <DEDUP_REMOVED lines=12> */
[----:B------:R-:W-:-:S03]  /*0ee0*/  ISETP.EQ.AND P5, PT, R15, RZ, PT ;  /* 0x000000ff0f00720c */ /* 0x000fc60003fa2270 */
[--C-:B------:R-:W-:Y:S01]  /*0ef0*/  @P3 IMAD.MOV.U32 R14, RZ, RZ, R8.reuse ;  /* 0x000000ffff0e3224 */ /* 0x100fe200078e0008 */
[C---:B------:R-:W-:Y:S01]  /*0f00*/  ISETP.EQ.AND P3, PT, R15.reuse, -0x4, PT ;  /* 0xfffffffc0f00780c */ /* 0x040fe20003f62270 */
[----:B------:R-:W-:Y:S01]  /*0f10*/  @P4 IMAD.MOV.U32 R12, RZ, RZ, R8 ;  /* 0x000000ffff0c4224 */ /* 0x000fe200078e0008 */
[----:B------:R-:W-:Y:S01]  /*0f20*/  @P4 MOV R14, R19 ;  /* 0x00000013000e4202 */ /* 0x000fe20000000f00 */
[----:B------:R-:W-:Y:S01]  /*0f30*/  @P2 IMAD.MOV.U32 R12, RZ, RZ, R19 ;  /* 0x000000ffff0c2224 */ /* 0x000fe200078e0013 */
[----:B------:R-:W-:Y:S01]  /*0f40*/  ISETP.EQ.AND P4, PT, R15, 0x4, PT ;  /* 0x000000040f00780c */ /* 0x000fe20003f82270 */
[--C-:B------:R-:W-:Y:S02]  /*0f50*/  @P2 IMAD.MOV.U32 R14, RZ, RZ, R20.reuse ;  /* 0x000000ffff0e2224 */ /* 0x100fe400078e0014 */
[----:B------:R-:W-:Y:S02]  /*0f60*/  @P1 IMAD.MOV.U32 R12, RZ, RZ, R20 ;  /* 0x000000ffff0c1224 */ /* 0x000fe400078e0014 */
[----:B------:R-:W-:-:S02]  /*0f70*/  @P1 IMAD.MOV.U32 R14, RZ, RZ, R16 ;  /* 0x000000ffff0e1224 */ /* 0x000fc400078e0010 */
[----:B------:R-:W-:Y:S02]  /*0f80*/  @P0 IMAD.MOV.U32 R12, RZ, RZ, R16 ;  /* 0x000000ffff0c0224 */ /* 0x000fe400078e0010 */
[--C-:B------:R-:W-:Y:S02]  /*0f90*/  @P0 IMAD.MOV.U32 R14, RZ, RZ, R17.reuse ;  /* 0x000000ffff0e0224 */ /* 0x100fe400078e0011 */
[----:B------:R-:W-:Y:S01]  /*0fa0*/  @P3 IMAD.MOV.U32 R12, RZ, RZ, R17 ;  /* 0x000000ffff0c3224 */ /* 0x000fe200078e0011 */
[----:B------:R-:W-:Y:S01]  /*0fb0*/  @P5 MOV R12, R18 ;  /* 0x00000012000c5202 */ /* 0x000fe20000000f00 */
[----:B------:R-:W-:Y:S02]  /*0fc0*/  @P3 IMAD.MOV.U32 R14, RZ, RZ, R18 ;  /* 0x000000ffff0e3224 */ /* 0x000fe400078e0012 */
[--C-:B------:R-:W-:Y:S02]  /*0fd0*/  @P5 IMAD.MOV.U32 R14, RZ, RZ, R10.reuse ;  /* 0x000000ffff0e5224 */ /* 0x100fe400078e000a */
[----:B------:R-:W-:Y:S01]  /*0fe0*/  @P4 IMAD.MOV.U32 R12, RZ, RZ, R10 ;  /* 0x000000ffff0c4224 */ /* 0x000fe200078e000a */
[----:B------:R-:W-:Y:S06]  /*0ff0*/  @!P6 BRA `(.L_x_16) ;  /* 0x00000000002ce947 */ /* 0x000fec0003800000 */
[----:B------:R-:W-:Y:S01]  /*1000*/  @P2 IMAD.MOV.U32 R13, RZ, RZ, R8 ;  /* 0x000000ffff0d2224 */ /* 0x000fe200078e0008 */
[----:B------:R-:W-:Y:S01]  /*1010*/  LOP3.LUT R11, R11, 0x1f, RZ, 0xc0, !PT ;  /* 0x0000001f0b0b7812 */ /* 0x000fe200078ec0ff */
[----:B------:R-:W-:Y:S02]  /*1020*/  @P1 IMAD.MOV.U32 R13, RZ, RZ, R19 ;  /* 0x000000ffff0d1224 */ /* 0x000fe400078e0013 */
[----:B------:R-:W-:Y:S01]  /*1030*/  @P0 IMAD.MOV.U32 R13, RZ, RZ, R20 ;  /* 0x000000ffff0d0224 */ /* 0x000fe200078e0014 */
[----:B------:R-:W-:Y:S01]  /*1040*/  ISETP.EQ.AND P0, PT, R15, 0x8, PT ;  /* 0x000000080f00780c */ /* 0x000fe20003f02270 */
[----:B------:R-:W-:Y:S01]  /*1050*/  @P3 IMAD.MOV.U32 R13, RZ, RZ, R16 ;  /* 0x000000ffff0d3224 */ /* 0x000fe200078e0010 */
[----:B------:R-:W-:Y:S01]  /*1060*/  SHF.L.W.U32.HI R14, R12, R11, R14 ;  /* 0x0000000b0c0e7219 */ /* 0x000fe20000010e0e */
[----:B------:R-:W-:Y:S02]  /*1070*/  @P5 IMAD.MOV.U32 R13, RZ, RZ, R17 ;  /* 0x000000ffff0d5224 */ /* 0x000fe400078e0011 */
[----:B------:R-:W-:-:S08]  /*1080*/  @P4 IMAD.MOV.U32 R13, RZ, RZ, R18 ;  /* 0x000000ffff0d4224 */ /* 0x000fd000078e0012 */
[----:B------:R-:W-:-:S04]  /*1090*/  @P0 MOV R13, R10 ;  /* 0x0000000a000d0202 */ /* 0x000fc80000000f00 */
[----:B------:R-:W-:-:S07]  /*10a0*/  SHF.L.W.U32.HI R12, R13, R11, R12 ;  /* 0x0000000b0d0c7219 */ /* 0x000fce0000010e0c */
.L_x_16:
[----:B------:R-:W-:Y:S05]  /*10b0*/  BSYNC.RECONVERGENT B1 ;  /* 0x0000000000017941 */ /* 0x000fea0003800200 */
.L_x_15:
[C---:B------:R-:W-:Y:S01]  /*10c0*/  SHF.L.W.U32.HI R15, R12.reuse, 0x2, R14 ;  /* 0x000000020c0f7819 */ /* 0x040fe20000010e0e */
[----:B------:R-:W-:Y:S01]  /*10d0*/  IMAD.SHL.U32 R10, R12, 0x4, RZ ;  /* 0x000000040c0a7824 */ /* 0x000fe200078e00ff */
[----:B------:R-:W-:Y:S01]  /*10e0*/  UMOV UR4, 0x54442d19 ;  /* 0x54442d1900047882 */ /* 0x000fe20000000000 */
        /* <DEDUP_REMOVED lines=15> */
.L_x_13:
[----:B------:R-:W-:Y:S05]  /*11e0*/  BSYNC.RECONVERGENT B0 ;  /* 0x0000000000007941 */ /* 0x000fea0003800200 */
.L_x_12:
[----:B------:R-:W-:Y:S02]  /*11f0*/  IMAD.MOV.U32 R0, RZ, RZ, 0x37cbac00 ;  /* 0x37cbac00ff007424 */ /* 0x000fe400078e00ff */
[----:B------:R-:W-:Y:S01]  /*1200*/  FMUL R11, R15, R15 ;  /* 0x0000000f0f0b7220 */ /* 0x000fe20000400000 */
[----:B------:R-:W-:Y:S01]  /*1210*/  LOP3.LUT R10, R14, 0x1, RZ, 0xc0, !PT ;  /* 0x000000010e0a7812 */ /* 0x000fe200078ec0ff */
[----:B------:R-:W0:Y:S01]  /*1220*/  LDCU UR4, c[0x0][0x388] ;  /* 0x00007100ff0477ac */ /* 0x000e220008000800 */
[----:B------:R-:W-:Y:S02]  /*1230*/  IMAD.MOV.U32 R12, RZ, RZ, 0x3d2aaabb ;  /* 0x3d2aaabbff0c7424 */ /* 0x000fe400078e00ff */
[----:B------:R-:W-:Y:S01]  /*1240*/  FFMA R0, R11, R0, -0.0013887860113754868507 ;  /* 0xbab607ed0b007423 */ /* 0x000fe20000000000 */
[----:B------:R-:W-:Y:S01]  /*1250*/  ISETP.NE.U32.AND P0, PT, R10, 0x1, PT ;  /* 0x000000010a00780c */ /* 0x000fe20003f05070 */
[----:B------:R-:W-:Y:S01]  /*1260*/  IMAD.MOV.U32 R13, RZ, RZ, 0x3effffff ;  /* 0x3effffffff0d7424 */ /* 0x000fe200078e00ff */
[----:B------:R-:W-:Y:S01]  /*1270*/  LOP3.LUT P1, RZ, R14, 0x2, RZ, 0xc0, !PT ;  /* 0x000000020eff7812 */ /* 0x000fe2000782c0ff */
[----:B------:R-:W-:Y:S01]  /*1280*/  VIADD R7, R7, 0x1 ;  /* 0x0000000107077836 */ /* 0x000fe20000000000 */
[----:B------:R-:W-:-:S02]  /*1290*/  FSEL R10, R0, -0.00019574658654164522886, !P0 ;  /* 0xb94d4153000a7808 */ /* 0x000fc40004000000 */
[----:B------:R-:W-:Y:S02]  /*12a0*/  FSEL R12, R12, 0.0083327032625675201416, !P0 ;  /* 0x3c0885e40c0c7808 */ /* 0x000fe40004000000 */
[----:B------:R-:W-:Y:S02]  /*12b0*/  FSEL R0, R15, 1, P0 ;  /* 0x3f8000000f007808 */ /* 0x000fe40000000000 */
[----:B------:R-:W-:Y:S01]  /*12c0*/  FSEL R15, -R13, -0.16666662693023681641, !P0 ;  /* 0xbe2aaaa80d0f7808 */ /* 0x000fe20004000100 */
[C---:B------:R-:W-:Y:S02]  /*12d0*/  FFMA R10, R11.reuse, R10, R12 ;  /* 0x0000000a0b0a7223 */ /* 0x040fe4000000000c */
[C---:B------:R-:W-:Y:S02]  /*12e0*/  FFMA R13, R11.reuse, R0, RZ ;  /* 0x000000000b0d7223 */ /* 0x040fe400000000ff */
[----:B------:R-:W-:Y:S01]  /*12f0*/  FFMA R10, R11, R10, R15 ;  /* 0x0000000a0b0a7223 */ /* 0x000fe2000000000f */
[----:B0-----:R-:W-:-:S03]  /*1300*/  ISETP.NE.AND P0, PT, R7, UR4, PT ;  /* 0x0000000407007c0c */ /* 0x001fc6000bf05270 */
[----:B------:R-:W-:Y:S01]  /*1310*/  FFMA R13, R13, R10, R0 ;  /* 0x0000000a0d0d7223 */ /* 0x000fe20000000000 */
[----:B------:R-:W-:-:S04]  /*1320*/  IMAD.WIDE R10, R9, 0x4, R2 ;  /* 0x00000004090a7825 */ /* 0x000fc800078e0202 */
[----:B------:R-:W-:-:S05]  /*1330*/  @P1 FADD R13, RZ, -R13 ;  /* 0x8000000dff0d1221 */ /* 0x000fca0000000000 */
[----:B------:R0:W-:Y:S01]  /*1340*/  STG.E desc[UR6][R10.64], R13 ;  /* 0x0000000d0a007986 */ /* 0x0001e2000c101906 */
[----:B------:R-:W-:Y:S05]  /*1350*/  @!P0 EXIT ;  /* 0x000000000000894d */ /* 0x000fea0003800000 */
[----:B------:R-:W-:Y:S05]  /*1360*/  BRA `(.L_x_17) ;  /* 0xfffffff400e87947 */ /* 0x000fea000383ffff */
.L_x_18:
[----:B------:R-:W-:-:S00]  /*1370*/  BRA `(.L_x_18) ;  /* 0xfffffffc00fc7947 */ /* 0x000fc0000383ffff */
[----:B------:R-:W-:-:S00]  /*1380*/  NOP ;  /* 0x0000000000007918 */ /* 0x000fc00000000000 */
[----:B------:R-:W-:-:S00]  /*1390*/  NOP ;  /* 0x0000000000007918 */ /* 0x000fc00000000000 */
[----:B------:R-:W-:-:S00]  /*13a0*/  NOP ;  /* 0x0000000000007918 */ /* 0x000fc00000000000 */
[----:B------:R-:W-:-:S00]  /*13b0*/  NOP ;  /* 0x0000000000007918 */ /* 0x000fc00000000000 */
[----:B------:R-:W-:-:S00]  /*13c0*/  NOP ;  /* 0x0000000000007918 */ /* 0x000fc00000000000 */
[----:B------:R-:W-:-:S00]  /*13d0*/  NOP ;  /* 0x0000000000007918 */ /* 0x000fc00000000000 */
[----:B------:R-:W-:-:S00]  /*13e0*/  NOP ;  /* 0x0000000000007918 */ /* 0x000fc00000000000 */
[----:B------:R-:W-:-:S00]  /*13f0*/  NOP ;  /* 0x0000000000007918 */ /* 0x000fc00000000000 */
.L_x_77:


//--------------------- .text._ZN3cub18CUB_300001_SM_10006detail9transform16transform_kernelINS2_10policy_hubILb1EN4cuda3std3__45tupleIJN6thrust24THRUST_300001_SM_1000_NS6detail15normal_iteratorINSA_10device_ptrIfEEEEEEEE10policy1000Ei11sin_functorSF_JPfEEEvT0_iT1_T2_DpNS2_10kernel_argIT3_EE --------------------------
	.section	.text._ZN3cub18CUB_300001_SM_10006detail9transform16transform_kernelINS2_10policy_hubILb1EN4cuda3std3__45tupleIJN6thrust24THRUST_300001_SM_1000_NS6detail15normal_iteratorINSA_10device_ptrIfEEEEEEEE10policy1000Ei11sin_functorSF_JPfEEEvT0_iT1_T2_DpNS2_10kernel_argIT3_EE,"ax",@progbits
	.align	128
        .global         _ZN3cub18CUB_300001_SM_10006detail9transform16transform_kernelINS2_10policy_hubILb1EN4cuda3std3__45tupleIJN6thrust24THRUST_300001_SM_1000_NS6detail15normal_iteratorINSA_10device_ptrIfEEEEEEEE10policy1000Ei11sin_functorSF_JPfEEEvT0_iT1_T2_DpNS2_10kernel_argIT3_EE
        .type           _ZN3cub18CUB_300001_SM_10006detail9transform16transform_kernelINS2_10policy_hubILb1EN4cuda3std3__45tupleIJN6thrust24THRUST_300001_SM_1000_NS6detail15normal_iteratorINSA_10device_ptrIfEEEEEEEE10policy1000Ei11sin_functorSF_JPfEEEvT0_iT1_T2_DpNS2_10kernel_argIT3_EE,@function
        .size           _ZN3cub18CUB_300001_SM_10006detail9transform16transform_kernelINS2_10policy_hubILb1EN4cuda3std3__45tupleIJN6thrust24THRUST_300001_SM_1000_NS6detail15normal_iteratorINSA_10device_ptrIfEEEEEEEE10policy1000Ei11sin_functorSF_JPfEEEvT0_iT1_T2_DpNS2_10kernel_argIT3_EE,(.L_x_78 - _ZN3cub18CUB_300001_SM_10006detail9transform16transform_kernelINS2_10policy_hubILb1EN4cuda3std3__45tupleIJN6thrust24THRUST_300001_SM_1000_NS6detail15normal_iteratorINSA_10device_ptrIfEEEEEEEE10policy1000Ei11sin_functorSF_JPfEEEvT0_iT1_T2_DpNS2_10kernel_argIT3_EE)
        .other          _ZN3cub18CUB_300001_SM_10006detail9transform16transform_kernelINS2_10policy_hubILb1EN4cuda3std3__45tupleIJN6thrust24THRUST_300001_SM_1000_NS6detail15normal_iteratorINSA_10device_ptrIfEEEEEEEE10policy1000Ei11sin_functorSF_JPfEEEvT0_iT1_T2_DpNS2_10kernel_argIT3_EE,@"STO_CUDA_ENTRY STV_DEFAULT"
_ZN3cub18CUB_300001_SM_10006detail9transform16transform_kernelINS2_10policy_hubILb1EN4cuda3std3__45tupleIJN6thrust24THRUST_300001_SM_1000_NS6detail15normal_iteratorINSA_10device_ptrIfEEEEEEEE10policy1000Ei11sin_functorSF_JPfEEEvT0_iT1_T2_DpNS2_10kernel_argIT3_EE:
.text._ZN3cub18CUB_300001_SM_10006detail9transform16transform_kernelINS2_10policy_hubILb1EN4cuda3std3__45tupleIJN6thrust24THRUST_300001_SM_1000_NS6detail15normal_iteratorINSA_10device_ptrIfEEEEEEEE10policy1000Ei11sin_functorSF_JPfEEEvT0_iT1_T2_DpNS2_10kernel_argIT3_EE:
[----:B------:R-:W-:Y:S08]  /*0000*/  LDC R1, c[0x0][0x37c] ;  /* 0x0000df00ff017b82 */ /* 0x000ff00000000800 */
[----:B------:R-:W0:Y:S01]  /*0010*/  LDC.64 R14, c[0x0][0x380] ;  /* 0x0000e000ff0e7b82 */ /* 0x000e220000000a00 */
[----:B------:R-:W1:Y:S01]  /*0020*/  S2R R6, SR_TID.X ;  /* 0x0000000000067919 */ /* 0x000e620000002100 */
[----:B------:R-:W2:Y:S01]  /*0030*/  LDCU.64 UR6, c[0x0][0x358] ;  /* 0x00006b00ff0677ac */ /* 0x000ea20008000a00 */
[----:B------:R-:W-:Y:S05]  /*0040*/  BSSY.RECONVERGENT B0, `(.L_x_19) ;  /* 0x0000014000007945 */ /* 0x000fea0003800200 */
[----:B------:R-:W3:Y:S08]  /*0050*/  S2UR UR4, SR_CTAID.X ;  /* 0x00000000000479c3 */ /* 0x000ef00000002500 */
[----:B------:R-:W4:Y:S01]  /*0060*/  LDC.64 R4, c[0x0][0x398] ;  /* 0x0000e600ff047b82 */ /* 0x000f220000000a00 */
[----:B0-----:R-:W-:-:S07]  /*0070*/  IMAD.SHL.U32 R0, R15, 0x80, RZ ;  /* 0x000000800f007824 */ /* 0x001fce00078e00ff */
[----:B------:R-:W0:Y:S01]  /*0080*/  LDC.64 R8, c[0x0][0x390] ;  /* 0x0000e400ff087b82 */ /* 0x000e220000000a00 */
[----:B---3--:R-:W-:Y:S02]  /*0090*/  IMAD R11, R0, UR4, RZ ;  /* 0x00000004000b7c24 */ /* 0x008fe4000f8e02ff */
[----:B-1----:R-:W-:Y:S02]  /*00a0*/  IMAD.SHL.U32 R13, R6, 0x80, RZ ;  /* 0x00000080060d7824 */ /* 0x002fe400078e00ff */
[----:B------:R-:W-:Y:S02]  /*00b0*/  IMAD.IADD R3, R14, 0x1, -R11 ;  /* 0x000000010e037824 */ /* 0x000fe400078e0a0b */
[----:B----4-:R-:W-:-:S03]  /*00c0*/  IMAD.WIDE R4, R11, 0x4, R4 ;  /* 0x000000040b047825 */ /* 0x010fc600078e0204 */
[CC--:B------:R-:W-:Y:S02]  /*00d0*/  VIMNMX R7, PT, PT, R0.reuse, R3.reuse, PT ;  /* 0x0000000300077248 */ /* 0x0c0fe40003fe0100 */
[----:B------:R-:W-:-:S03]  /*00e0*/  ISETP.GT.AND P1, PT, R0, R3, PT ;  /* 0x000000030000720c */ /* 0x000fc60003f24270 */
[----:B------:R-:W-:-:S05]  /*00f0*/  IMAD.SHL.U32 R10, R7, 0x4, RZ ;  /* 0x00000004070a7824 */ /* 0x000fca00078e00ff */
[----:B------:R-:W-:-:S13]  /*0100*/  ISETP.GE.AND P0, PT, R13, R10, PT ;  /* 0x0000000a0d00720c */ /* 0x000fda0003f06270 */
[----:B--2---:R-:W-:Y:S05]  /*0110*/  @P0 BRA `(.L_x_20) ;  /* 0x0000000000180947 */ /* 0x004fea0003800000 */
.L_x_21:
[----:B-1----:R-:W-:Y:S01]  /*0120*/  IADD3 R2, P0, PT, R4, R13, RZ ;  /* 0x0000000d04027210 */ /* 0x002fe20007f1e0ff */
[----:B------:R-:W-:-:S04]  /*0130*/  VIADD R13, R13, 0x4000 ;  /* 0x000040000d0d7836 */ /* 0x000fc80000000000 */
[----:B------:R-:W-:Y:S01]  /*0140*/  IMAD.X R3, RZ, RZ, R5, P0 ;  /* 0x000000ffff037224 */ /* 0x000fe200000e0605 */
[----:B------:R-:W-:-:S04]  /*0150*/  ISETP.GE.AND P0, PT, R13, R10, PT ;  /* 0x0000000a0d00720c */ /* 0x000fc80003f06270 */
[----:B------:R1:W-:Y:S09]  /*0160*/  CCTL.E.PF2 [R2] ;  /* 0x000000000200798f */ /* 0x0003f20000800100 */
[----:B------:R-:W-:Y:S05]  /*0170*/  @!P0 BRA `(.L_x_21) ;  /* 0xfffffffc00e88947 */ /* 0x000fea000383ffff */
.L_x_20:
[----:B------:R-:W-:Y:S05]  /*0180*/  BSYNC.RECONVERGENT B0 ;  /* 0x0000000000007941 */ /* 0x000fea0003800200 */
.L_x_19:
[----:B01----:R-:W-:Y:S01]  /*0190*/  IMAD.WIDE R2, R11, 0x4, R8 ;  /* 0x000000040b027825 */ /* 0x003fe200078e0208 */
[----:B------:R-:W-:Y:S06]  /*01a0*/  @P1 BRA `(.L_x_22) ;  /* 0x00000008000c1947 */ /* 0x000fec0003800000 */
[----:B------:R-:W-:-:S13]  /*01b0*/  ISETP.GE.AND P0, PT, R15, 0x1, PT ;  /* 0x000000010f00780c */ /* 0x000fda0003f06270 */
[----:B------:R-:W-:Y:S05]  /*01c0*/  @!P0 EXIT ;  /* 0x000000000000894d */ /* 0x000fea0003800000 */
[----:B------:R-:W-:-:S07]  /*01d0*/  HFMA2 R15, -RZ, RZ, 0, 0 ;  /* 0x00000000ff0f7431 */ /* 0x000fce00000001ff */
.L_x_28:
[----:B------:R-:W-:-:S04]  /*01e0*/  IMAD R7, R15, 0x80, R6 ;  /* 0x000000800f077824 */ /* 0x000fc800078e0206 */
        /* <DEDUP_REMOVED lines=21> */
.L_x_25:
[----:B0-----:R-:W-:-:S06]  /*0340*/  IMAD.WIDE.U32 R10, R23, 0x4, R8 ;  /* 0x00000004170a7825 */ /* 0x001fcc00078e0008 */
[----:B------:R-:W2:Y:S01]  /*0350*/  LDG.E.CONSTANT R10, desc[UR6][R10.64] ;  /* 0x000000060a0a7981 */ /* 0x000ea2000c1e9900 */
[C---:B------:R-:W-:Y:S01]  /*0360*/  IMAD.SHL.U32 R22, R23.reuse, 0x4, RZ ;  /* 0x0000000417167824 */ /* 0x040fe200078e00ff */
[----:B------:R-:W-:-:S04]  /*0370*/  IADD3 R23, PT, PT, R23, 0x1, RZ ;  /* 0x0000000117177810 */ /* 0x000fc80007ffe0ff */
[C---:B------:R-:W-:Y:S02]  /*0380*/  ISETP.EQ.AND P0, PT, R22.reuse, RZ, PT ;  /* 0x000000ff1600720c */ /* 0x040fe40003f02270 */
[C---:B------:R-:W-:Y:S02]  /*0390*/  ISETP.EQ.AND P5, PT, R22.reuse, 0x4, PT ;  /* 0x000000041600780c */ /* 0x040fe40003fa2270 */
        /* <DEDUP_REMOVED lines=9> */
[--C-:B------:R-:W-:Y:S02]  /*0430*/  @P5 IMAD.MOV.U32 R16, RZ, RZ, R12.reuse ;  /* 0x000000ffff105224 */ /* 0x100fe400078e000c */
[--C-:B------:R-:W-:Y:S02]  /*0440*/  @P4 IMAD.MOV.U32 R18, RZ, RZ, R12.reuse ;  /* 0x000000ffff124224 */ /* 0x100fe400078e000c */
[--C-:B------:R-:W-:Y:S02]  /*0450*/  @P3 IMAD.MOV.U32 R19, RZ, RZ, R12.reuse ;  /* 0x000000ffff133224 */ /* 0x100fe400078e000c */
[--C-:B------:R-:W-:Y:S02]  /*0460*/  @P2 IMAD.MOV.U32 R20, RZ, RZ, R12.reuse ;  /* 0x000000ffff142224 */ /* 0x100fe400078e000c */
[----:B------:R-:W-:-:S04]  /*0470*/  @P1 IMAD.MOV.U32 R21, RZ, RZ, R12 ;  /* 0x000000ffff151224 */ /* 0x000fc800078e000c */
[----:B------:R-:W-:Y:S05]  /*0480*/  @P6 BRA `(.L_x_25) ;  /* 0xfffffffc00ac6947 */ /* 0x000fea000383ffff */
[----:B------:R-:W-:Y:S01]  /*0490*/  SHF.R.U32.HI R8, RZ, 0x17, R0 ;  /* 0x00000017ff087819 */ /* 0x000fe20000011600 */
[----:B------:R-:W-:Y:S03]  /*04a0*/  BSSY.RECONVERGENT B1, `(.L_x_26) ;  /* 0x0000028000017945 */ /* 0x000fe60003800200 */
[C---:B------:R-:W-:Y:S02]  /*04b0*/  LOP3.LUT R9, R8.reuse, 0xe0, RZ, 0xc0, !PT ;  /* 0x000000e008097812 */ /* 0x040fe400078ec0ff */
[----:B------:R-:W-:Y:S02]  /*04c0*/  LOP3.LUT P6, RZ, R8, 0x1f, RZ, 0xc0, !PT ;  /* 0x0000001f08ff7812 */ /* 0x000fe400078cc0ff */
[----:B------:R-:W-:-:S04]  /*04d0*/  IADD3 R9, PT, PT, R9, -0x80, RZ ;  /* 0xffffff8009097810 */ /* 0x000fc80007ffe0ff */
        /* <DEDUP_REMOVED lines=10> */
[----:B------:R-:W-:Y:S02]  /*0580*/  @P4 IMAD.MOV.U32 R9, RZ, RZ, R14 ;  /* 0x000000ffff094224 */ /* 0x000fe400078e000e */
[--C-:B------:R-:W-:Y:S01]  /*0590*/  @P4 IMAD.MOV.U32 R12, RZ, RZ, R16.reuse ;  /* 0x000000ffff0c4224 */ /* 0x100fe200078e0010 */
[----:B------:R-:W-:Y:S01]  /*05a0*/  ISETP.EQ.AND P4, PT, R11, 0x4, PT ;  /* 0x000000040b00780c */ /* 0x000fe20003f82270 */
[----:B------:R-:W-:Y:S01]  /*05b0*/  @P2 IMAD.MOV.U32 R9, RZ, RZ, R16 ;  /* 0x000000ffff092224 */ /* 0x000fe200078e0010 */
        /* <DEDUP_REMOVED lines=18> */
[----:B------:R-:W-:Y:S01]  /*06e0*/  @P5 IMAD.MOV.U32 R10, RZ, RZ, R20 ;  /* 0x000000ffff0a5224 */ /* 0x000fe200078e0014 */
[----:B------:R-:W-:-:S09]  /*06f0*/  @P4 MOV R10, R21 ;  /* 0x00000015000a4202 */ /* 0x000fd20000000f00 */
[----:B------:R-:W-:-:S05]  /*0700*/  @P0 IMAD.MOV.U32 R10, RZ, RZ, R17 ;  /* 0x000000ffff0a0224 */ /* 0x000fca00078e0011 */
[----:B------:R-:W-:-:S07]  /*0710*/  SHF.L.W.U32.HI R9, R10, R8, R9 ;  /* 0x000000080a097219 */ /* 0x000fce0000010e09 */
.L_x_27:
[----:B------:R-:W-:Y:S05]  /*0720*/  BSYNC.RECONVERGENT B1 ;  /* 0x0000000000017941 */ /* 0x000fea0003800200 */
.L_x_26:
        /* <DEDUP_REMOVED lines=18> */
.L_x_24:
[----:B------:R-:W-:Y:S05]  /*0850*/  BSYNC.RECONVERGENT B0 ;  /* 0x0000000000007941 */ /* 0x000fea0003800200 */
.L_x_23:
[----:B------:R-:W-:Y:S02]  /*0860*/  IMAD.MOV.U32 R0, RZ, RZ, 0x37cbac00 ;  /* 0x37cbac00ff007424 */ /* 0x000fe400078e00ff */
[----:B------:R-:W-:Y:S01]  /*0870*/  FMUL R9, R13, R13 ;  /* 0x0000000d0d097220 */ /* 0x000fe20000400000 */
[----:B------:R-:W-:Y:S01]  /*0880*/  LOP3.LUT R8, R12, 0x1, RZ, 0xc0, !PT ;  /* 0x000000010c087812 */ /* 0x000fe200078ec0ff */
[----:B------:R-:W0:Y:S01]  /*0890*/  LDCU UR4, c[0x0][0x384] ;  /* 0x00007080ff0477ac */ /* 0x000e220008000800 */
[----:B------:R-:W-:Y:S02]  /*08a0*/  IMAD.MOV.U32 R10, RZ, RZ, 0x3d2aaabb ;  /* 0x3d2aaabbff0a7424 */ /* 0x000fe400078e00ff */
[----:B------:R-:W-:Y:S01]  /*08b0*/  FFMA R0, R9, R0, -0.0013887860113754868507 ;  /* 0xbab607ed09007423 */ /* 0x000fe20000000000 */
[----:B------:R-:W-:Y:S01]  /*08c0*/  ISETP.NE.U32.AND P0, PT, R8, 0x1, PT ;  /* 0x000000010800780c */ /* 0x000fe20003f05070 */
[----:B------:R-:W-:Y:S01]  /*08d0*/  VIADD R15, R15, 0x1 ;  /* 0x000000010f0f7836 */ /* 0x000fe20000000000 */
[----:B------:R-:W-:-:S02]  /*08e0*/  MOV R11, 0x3effffff ;  /* 0x3effffff000b7802 */ /* 0x000fc40000000f00 */
[----:B------:R-:W-:Y:S02]  /*08f0*/  FSEL R8, R0, -0.00019574658654164522886, !P0 ;  /* 0xb94d415300087808 */ /* 0x000fe40004000000 */
[----:B------:R-:W-:Y:S02]  /*0900*/  FSEL R10, R10, 0.0083327032625675201416, !P0 ;  /* 0x3c0885e40a0a7808 */ /* 0x000fe40004000000 */
[----:B------:R-:W-:Y:S02]  /*0910*/  FSEL R0, R13, 1, P0 ;  /* 0x3f8000000d007808 */ /* 0x000fe40000000000 */
[----:B------:R-:W-:Y:S01]  /*0920*/  LOP3.LUT P1, RZ, R12, 0x2, RZ, 0xc0, !PT ;  /* 0x000000020cff7812 */ /* 0x000fe2000782c0ff */
[----:B------:R-:W-:Y:S01]  /*0930*/  FFMA R8, R9, R8, R10 ;  /* 0x0000000809087223 */ /* 0x000fe2000000000a */
[----:B------:R-:W-:Y:S01]  /*0940*/  FSEL R13, -R11, -0.16666662693023681641, !P0 ;  /* 0xbe2aaaa80b0d7808 */ /* 0x000fe20004000100 */
[----:B------:R-:W-:Y:S01]  /*0950*/  FFMA R11, R9, R0, RZ ;  /* 0x00000000090b7223 */ /* 0x000fe200000000ff */
[----:B0-----:R-:W-:-:S03]  /*0960*/  ISETP.NE.AND P0, PT, R15, UR4, PT ;  /* 0x000000040f007c0c */ /* 0x001fc6000bf05270 */
[----:B------:R-:W-:-:S04]  /*0970*/  FFMA R8, R9, R8, R13 ;  /* 0x0000000809087223 */ /* 0x000fc8000000000d */
[----:B------:R-:W-:Y:S01]  /*0980*/  FFMA R11, R11, R8, R0 ;  /* 0x000000080b0b7223 */ /* 0x000fe20000000000 */
[----:B------:R-:W-:-:S04]  /*0990*/  IMAD.WIDE R8, R7, 0x4, R2 ;  /* 0x0000000407087825 */ /* 0x000fc800078e0202 */
[----:B------:R-:W-:-:S05]  /*09a0*/  @P1 FADD R11, RZ, -R11 ;  /* 0x8000000bff0b1221 */ /* 0x000fca0000000000 */
[----:B------:R0:W-:Y:S01]  /*09b0*/  STG.E desc[UR6][R8.64], R11 ;  /* 0x0000000b08007986 */ /* 0x0001e2000c101906 */
[----:B------:R-:W-:Y:S05]  /*09c0*/  @!P0 EXIT ;  /* 0x000000000000894d */ /* 0x000fea0003800000 */
[----:B------:R-:W-:Y:S05]  /*09d0*/  BRA `(.L_x_28) ;  /* 0xfffffff800007947 */ /* 0x000fea000383ffff */
.L_x_22:
[----:B------:R-:W-:-:S13]  /*09e0*/  ISETP.GE.AND P0, PT, R15, 0x1, PT ;  /* 0x000000010f00780c */ /* 0x000fda0003f06270 */
[----:B------:R-:W-:Y:S05]  /*09f0*/  @!P0 EXIT ;  /* 0x000000000000894d */ /* 0x000fea0003800000 */
[----:B------:R-:W-:-:S07]  /*0a00*/  IMAD.MOV.U32 R13, RZ, RZ, RZ ;  /* 0x000000ffff0d7224 */ /* 0x000fce00078e00ff */
.L_x_36:
[----:B0-----:R-:W0:Y:S01]  /*0a10*/  LDCU UR4, c[0x0][0x384] ;  /* 0x00007080ff0477ac */ /* 0x001e220008000800 */
[C---:B------:R-:W-:Y:S01]  /*0a20*/  IMAD R15, R13.reuse, 0x80, R6 ;  /* 0x000000800d0f7824 */ /* 0x040fe200078e0206 */
[----:B------:R-:W-:Y:S01]  /*0a30*/  BSSY.RECONVERGENT B0, `(.L_x_29) ;  /* 0x0000084000007945 */ /* 0x000fe20003800200 */
[----:B------:R-:W-:-:S03]  /*0a40*/  VIADD R13, R13, 0x1 ;  /* 0x000000010d0d7836 */ /* 0x000fc60000000000 */
[----:B------:R-:W-:Y:S02]  /*0a50*/  ISETP.GE.AND P0, PT, R15, R7, PT ;  /* 0x000000070f00720c */ /* 0x000fe40003f06270 */
[----:B0-----:R-:W-:-:S04]  /*0a60*/  ISETP.NE.AND P1, PT, R13, UR4, PT ;  /* 0x000000040d007c0c */ /* 0x001fc8000bf25270 */
[----:B------:R-:W-:-:S07]  /*0a70*/  P2R R16, PR, RZ, 0x2 ;  /* 0x00000002ff107803 */ /* 0x000fce0000000000 */
[----:B------:R-:W-:Y:S05]  /*0a80*/  @P0 BRA `(.L_x_30) ;  /* 0x0000000400f80947 */ /* 0x000fea0003800000 */
        /* <DEDUP_REMOVED lines=15> */
[----:B------:R-:W-:Y:S01]  /*0b80*/  SHF.L.U32 R8, R0, 0x8, RZ ;  /* 0x0000000800087819 */ /* 0x000fe200000006ff */
[----:B------:R-:W-:Y:S01]  /*0b90*/  IMAD.MOV.U32 R17, RZ, RZ, RZ ;  /* 0x000000ffff117224 */ /* 0x000fe200078e00ff */
[----:B------:R-:W0:Y:S01]  /*0ba0*/  LDCU.64 UR8, c[0x4][0x168] ;  /* 0x01002d00ff0877ac */ /* 0x000e220008000a00 */
[----:B------:R-:W-:Y:S01]  /*0bb0*/  IMAD.MOV.U32 R14, RZ, RZ, RZ ;  /* 0x000000ffff0e7224 */ /* 0x000fe200078e00ff */
[----:B------:R-:W-:Y:S01]  /*0bc0*/  LOP3.LUT R23, R8, 0x80000000, RZ, 0xfc, !PT ;  /* 0x8000000008177812 */ /* 0x000fe200078efcff */
[----:B------:R-:W-:Y:S01]  /*0bd0*/  UMOV UR5, URZ ;  /* 0x000000ff00057c82 */ /* 0x000fe20008000000 */
[----:B------:R-:W-:-:S05]  /*0be0*/  UMOV UR4, URZ ;  /* 0x000000ff00047c82 */ /* 0x000fca0008000000 */
.L_x_33:
        /* <DEDUP_REMOVED lines=11> */
[----:B------:R-:W-:Y:S01]  /*0ca0*/  ISETP.EQ.AND P5, PT, R14, 0x14, PT ;  /* 0x000000140e00780c */ /* 0x000fe20003fa2270 */
[----:B--2---:R-:W-:-:S03]  /*0cb0*/  IMAD.WIDE.U32 R10, R8, R23, RZ ;  /* 0x00000017080a7225 */ /* 0x004fc600078e00ff */
[----:B------:R-:W-:-:S04]  /*0cc0*/  IADD3 R10, P2, PT, R10, R17, RZ ;  /* 0x000000110a0a7210 */ /* 0x000fc80007f5e0ff */
[----:B------:R-:W-:Y:S01]  /*0cd0*/  IADD3.X R17, PT, PT, R11, UR5, RZ, P2, !PT ;  /* 0x000000050b117c10 */ /* 0x000fe200097fe4ff */
[--C-:B------:R-:W-:Y:S01]  /*0ce0*/  @P0 IMAD.MOV.U32 R12, RZ, RZ, R10.reuse ;  /* 0x000000ffff0c0224 */ /* 0x100fe200078e000a */
[C---:B------:R-:W-:Y:S01]  /*0cf0*/  ISETP.EQ.AND P2, PT, R14.reuse, 0x8, PT ;  /* 0x000000080e00780c */ /* 0x040fe20003f42270 */
[--C-:B------:R-:W-:Y:S01]  /*0d00*/  @P3 IMAD.MOV.U32 R20, RZ, RZ, R10.reuse ;  /* 0x000000ffff143224 */ /* 0x100fe200078e000a */
[----:B------:R-:W-:Y:S01]  /*0d10*/  @P1 MOV R18, R10 ;  /* 0x0000000a00121202 */ /* 0x000fe20000000f00 */
[--C-:B------:R-:W-:Y:S02]  /*0d20*/  @P4 IMAD.MOV.U32 R21, RZ, RZ, R10.reuse ;  /* 0x000000ffff154224 */ /* 0x100fe400078e000a */
[----:B------:R-:W-:Y:S02]  /*0d30*/  @P5 IMAD.MOV.U32 R22, RZ, RZ, R10 ;  /* 0x000000ffff165224 */ /* 0x000fe400078e000a */
[----:B------:R-:W-:-:S06]  /*0d40*/  VIADD R14, R14, 0x4 ;  /* 0x000000040e0e7836 */ /* 0x000fcc0000000000 */
[----:B------:R-:W-:Y:S01]  /*0d50*/  @P2 IMAD.MOV.U32 R19, RZ, RZ, R10 ;  /* 0x000000ffff132224 */ /* 0x000fe200078e000a */
[----:B------:R-:W-:Y:S06]  /*0d60*/  BRA.U UP0, `(.L_x_33) ;  /* 0xfffffffd00a07547 */ /* 0x000fec000b83ffff */
        /* <DEDUP_REMOVED lines=16> */
[--C-:B------:R-:W-:Y:S01]  /*0e70*/  @P4 IMAD.MOV.U32 R14, RZ, RZ, R18.reuse ;  /* 0x000000ffff0e4224 */ /* 0x100fe200078e0012 */
[----:B------:R-:W-:Y:S01]  /*0e80*/  ISETP.EQ.AND P4, PT, R11, RZ, PT ;  /* 0x000000ff0b00720c */ /* 0x000fe20003f82270 */
[----:B------:R-:W-:Y:S01]  /*0e90*/  @P0 IMAD.MOV.U32 R9, RZ, RZ, R18 ;  /* 0x000000ffff090224 */ /* 0x000fe200078e0012 */
[----:B------:R-:W-:Y:S01]  /*0ea0*/  @P0 MOV R14, R19 ;  /* 0x00000013000e0202 */ /* 0x000fe20000000f00 */
[----:B------:R-:W-:Y:S02]  /*0eb0*/  @P1 IMAD.MOV.U32 R9, RZ, RZ, R19 ;  /* 0x000000ffff091224 */ /* 0x000fe400078e0013 */
[----:B------:R-:W-:-:S02]  /*0ec0*/  @P1 IMAD.MOV.U32 R14, RZ, RZ, R20 ;  /* 0x000000ffff0e1224 */ /* 0x000fc400078e0014 */
[----:B------:R-:W-:Y:S02]  /*0ed0*/  @P2 IMAD.MOV.U32 R9, RZ, RZ, R20 ;  /* 0x000000ffff092224 */ /* 0x000fe400078e0014 */
[--C-:B------:R-:W-:Y:S01]  /*0ee0*/  @P2 IMAD.MOV.U32 R14, RZ, RZ, R21.reuse ;  /* 0x000000ffff0e2224 */ /* 0x100fe200078e0015 */
[----:B------:R-:W-:Y:S01]  /*0ef0*/  @P3 MOV R14, R22 ;  /* 0x00000016000e3202 */ /* 0x000fe20000000f00 */
[----:B------:R-:W-:Y:S02]  /*0f00*/  @P3 IMAD.MOV.U32 R9, RZ, RZ, R21 ;  /* 0x000000ffff093224 */ /* 0x000fe400078e0015 */
[----:B------:R-:W-:Y:S02]  /*0f10*/  @P4 IMAD.MOV.U32 R9, RZ, RZ, R22 ;  /* 0x000000ffff094224 */ /* 0x000fe400078e0016 */
[--C-:B------:R-:W-:Y:S02]  /*0f20*/  @P4 IMAD.MOV.U32 R14, RZ, RZ, R17.reuse ;  /* 0x000000ffff0e4224 */ /* 0x100fe400078e0011 */
[----:B------:R-:W-:Y:S01]  /*0f30*/  @P5 IMAD.MOV.U32 R9, RZ, RZ, R17 ;  /* 0x000000ffff095224 */ /* 0x000fe200078e0011 */
[----:B------:R-:W-:Y:S06]  /*0f40*/  @!P6 BRA `(.L_x_35) ;  /* 0x00000000002ce947 */ /* 0x000fec0003800000 */
[----:B------:R-:W-:Y:S01]  /*0f50*/  @P0 IMAD.MOV.U32 R10, RZ, RZ, R12 ;  /* 0x000000ffff0a0224 */ /* 0x000fe200078e000c */
[----:B------:R-:W-:Y:S01]  /*0f60*/  ISETP.EQ.AND P0, PT, R11, 0x8, PT ;  /* 0x000000080b00780c */ /* 0x000fe20003f02270 */
[----:B------:R-:W-:Y:S01]  /*0f70*/  @P1 IMAD.MOV.U32 R10, RZ, RZ, R18 ;  /* 0x000000ffff0a1224 */ /* 0x000fe200078e0012 */
[----:B------:R-:W-:Y:S01]  /*0f80*/  @P2 MOV R10, R19 ;  /* 0x00000013000a2202 */ /* 0x000fe20000000f00 */
[----:B------:R-:W-:Y:S01]  /*0f90*/  @P3 IMAD.MOV.U32 R10, RZ, RZ, R20 ;  /* 0x000000ffff0a3224 */ /* 0x000fe200078e0014 */
[----:B------:R-:W-:Y:S01]  /*0fa0*/  LOP3.LUT R8, R8, 0x1f, RZ, 0xc0, !PT ;  /* 0x0000001f08087812 */ /* 0x000fe200078ec0ff */
[----:B------:R-:W-:Y:S02]  /*0fb0*/  @P4 IMAD.MOV.U32 R10, RZ, RZ, R21 ;  /* 0x000000ffff0a4224 */ /* 0x000fe400078e0015 */
[----:B------:R-:W-:Y:S01]  /*0fc0*/  @P5 IMAD.MOV.U32 R10, RZ, RZ, R22 ;  /* 0x000000ffff0a5224 */ /* 0x000fe200078e0016 */
[----:B------:R-:W-:-:S05]  /*0fd0*/  SHF.L.W.U32.HI R14, R9, R8, R14 ;  /* 0x00000008090e7219 */ /* 0x000fca0000010e0e */
[----:B------:R-:W-:-:S05]  /*0fe0*/  @P0 IMAD.MOV.U32 R10, RZ, RZ, R17 ;  /* 0x000000ffff0a0224 */ /* 0x000fca00078e0011 */
[----:B------:R-:W-:-:S07]  /*0ff0*/  SHF.L.W.U32.HI R9, R10, R8, R9 ;  /* 0x000000080a097219 */ /* 0x000fce0000010e09 */
.L_x_35:
[----:B------:R-:W-:Y:S05]  /*1000*/  BSYNC.RECONVERGENT B2 ;  /* 0x0000000000027941 */ /* 0x000fea0003800200 */
.L_x_34:
        /* <DEDUP_REMOVED lines=12> */
[----:B------:R-:W-:Y:S02]  /*10d0*/  ISETP.GE.AND P1, PT, R0, RZ, PT ;  /* 0x000000ff0000720c */ /* 0x000fe40003f26270 */
[----:B------:R-:W-:-:S05]  /*10e0*/  IADD3 R0, PT, PT, -R17, RZ, RZ ;  /* 0x000000ff11007210 */ /* 0x000fca0007ffe1ff */
[----:B------:R-:W-:Y:S01]  /*10f0*/  @!P0 IMAD.MOV.U32 R17, RZ, RZ, R0 ;  /* 0x000000ffff118224 */ /* 0x000fe200078e0000 */
[----:B0-----:R-:W-:-:S10]  /*1100*/  DMUL R10, R8, UR4 ;  /* 0x00000004080a7c28 */ /* 0x001fd40008000000 */
[----:B------:R-:W0:Y:S02]  /*1110*/  F2F.F32.F64 R10, R10 ;  /* 0x0000000a000a7310 */ /* 0x000e240000301000 */
[----:B0-----:R-:W-:-:S07]  /*1120*/  FSEL R14, -R10, R10, !P1 ;  /* 0x0000000a0a0e7208 */ /* 0x001fce0004800100 */
.L_x_32:
[----:B------:R-:W-:Y:S05]  /*1130*/  BSYNC.RECONVERGENT B1 ;  /* 0x0000000000017941 */ /* 0x000fea0003800200 */
.L_x_31:
        /* <DEDUP_REMOVED lines=19> */
.L_x_30:
[----:B------:R-:W-:Y:S05]  /*1270*/  BSYNC.RECONVERGENT B0 ;  /* 0x0000000000007941 */ /* 0x000fea0003800200 */
.L_x_29:
[----:B------:R-:W-:-:S13]  /*1280*/  ISETP.NE.AND P0, PT, R16, RZ, PT ;  /* 0x000000ff1000720c */ /* 0x000fda0003f05270 */
[----:B------:R-:W-:Y:S05]  /*1290*/  @P0 BRA `(.L_x_36) ;  /* 0xfffffff400dc0947 */ /* 0x000fea000383ffff */
[----:B------:R-:W-:Y:S05]  /*12a0*/  EXIT ;  /* 0x000000000000794d */ /* 0x000fea0003800000 */
.L_x_37:
        /* <DEDUP_REMOVED lines=13> */
.L_x_78:


//--------------------- .text._ZN3cub18CUB_300001_SM_10006detail9transform16transform_kernelINS2_10policy_hubILb1EN4cuda3std3__45tupleIJN6thrust24THRUST_300001_SM_1000_NS6detail15normal_iteratorINSA_10device_ptrIfEEEEEEEE10policy1000El13range_functorSF_JPfEEEvT0_iT1_T2_DpNS2_10kernel_argIT3_EE --------------------------
	.section	.text._ZN3cub18CUB_300001_SM_10006detail9transform16transform_kernelINS2_10policy_hubILb1EN4cuda3std3__45tupleIJN6thrust24THRUST_300001_SM_1000_NS6detail15normal_iteratorINSA_10device_ptrIfEEEEEEEE10policy1000El13range_functorSF_JPfEEEvT0_iT1_T2_DpNS2_10kernel_argIT3_EE,"ax",@progbits
	.align	128
        .global         _ZN3cub18CUB_300001_SM_10006detail9transform16transform_kernelINS2_10policy_hubILb1EN4cuda3std3__45tupleIJN6thrust24THRUST_300001_SM_1000_NS6detail15normal_iteratorINSA_10device_ptrIfEEEEEEEE10policy1000El13range_functorSF_JPfEEEvT0_iT1_T2_DpNS2_10kernel_argIT3_EE
        .type           _ZN3cub18CUB_300001_SM_10006detail9transform16transform_kernelINS2_10policy_hubILb1EN4cuda3std3__45tupleIJN6thrust24THRUST_300001_SM_1000_NS6detail15normal_iteratorINSA_10device_ptrIfEEEEEEEE10policy1000El13range_functorSF_JPfEEEvT0_iT1_T2_DpNS2_10kernel_argIT3_EE,@function
        .size           _ZN3cub18CUB_300001_SM_10006detail9transform16transform_kernelINS2_10policy_hubILb1EN4cuda3std3__45tupleIJN6thrust24THRUST_300001_SM_1000_NS6detail15normal_iteratorINSA_10device_ptrIfEEEEEEEE10policy1000El13range_functorSF_JPfEEEvT0_iT1_T2_DpNS2_10kernel_argIT3_EE,(.L_x_79 - _ZN3cub18CUB_300001_SM_10006detail9transform16transform_kernelINS2_10policy_hubILb1EN4cuda3std3__45tupleIJN6thrust24THRUST_300001_SM_1000_NS6detail15normal_iteratorINSA_10device_ptrIfEEEEEEEE10policy1000El13range_functorSF_JPfEEEvT0_iT1_T2_DpNS2_10kernel_argIT3_EE)
        .other          _ZN3cub18CUB_300001_SM_10006detail9transform16transform_kernelINS2_10policy_hubILb1EN4cuda3std3__45tupleIJN6thrust24THRUST_300001_SM_1000_NS6detail15normal_iteratorINSA_10device_ptrIfEEEEEEEE10policy1000El13range_functorSF_JPfEEEvT0_iT1_T2_DpNS2_10kernel_argIT3_EE,@"STO_CUDA_ENTRY STV_DEFAULT"
_ZN3cub18CUB_300001_SM_10006detail9transform16transform_kernelINS2_10policy_hubILb1EN4cuda3std3__45tupleIJN6thrust24THRUST_300001_SM_1000_NS6detail15normal_iteratorINSA_10device_ptrIfEEEEEEEE10policy1000El13range_functorSF_JPfEEEvT0_iT1_T2_DpNS2_10kernel_argIT3_EE:
.text._ZN3cub18CUB_300001_SM_10006detail9transform16transform_kernelINS2_10policy_hubILb1EN4cuda3std3__45tupleIJN6thrust24THRUST_300001_SM_1000_NS6detail15normal_iteratorINSA_10device_ptrIfEEEEEEEE10policy1000El13range_functorSF_JPfEEEvT0_iT1_T2_DpNS2_10kernel_argIT3_EE:
[----:B------:R-:W-:Y:S08]  /*0000*/  LDC R1, c[0x0][0x37c] ;  /* 0x0000df00ff017b82 */ /* 0x000ff00000000800 */
[----:B------:R-:W0:Y:S01]  /*0010*/  LDC R0, c[0x0][0x388] ;  /* 0x0000e200ff007b82 */ /* 0x000e220000000800 */
[----:B------:R-:W1:Y:S01]  /*0020*/  LDCU.64 UR6, c[0x0][0x380] ;  /* 0x00007000ff0677ac */ /* 0x000e620008000a00 */
[----:B------:R-:W2:Y:S01]  /*0030*/  S2R R7, SR_TID.X ;  /* 0x0000000000077919 */ /* 0x000ea20000002100 */
[----:B------:R-:W-:Y:S05]  /*0040*/  BSSY.RECONVERGENT B0, `(.L_x_38) ;  /* 0x000001a000007945 */ /* 0x000fea0003800200 */
[----:B------:R-:W3:Y:S01]  /*0050*/  S2UR UR4, SR_CTAID.X ;  /* 0x00000000000479c3 */ /* 0x000ee20000002500 */
[----:B0-----:R-:W-:-:S04]  /*0060*/  SHF.L.U32 R5, R0, 0x7, RZ ;  /* 0x0000000700057819 */ /* 0x001fc800000006ff */
[----:B------:R-:W-:Y:S01]  /*0070*/  SHF.R.S32.HI R4, RZ, 0x1f, R5 ;  /* 0x0000001fff047819 */ /* 0x000fe20000011405 */
[----:B---3--:R-:W-:Y:S01]  /*0080*/  IMAD.WIDE.U32 R2, R5, UR4, RZ ;  /* 0x0000000405027c25 */ /* 0x008fe2000f8e00ff */
[----:B--2---:R-:W-:-:S03]  /*0090*/  SHF.L.U32 R11, R7, 0x7, RZ ;  /* 0x00000007070b7819 */ /* 0x004fc600000006ff */
[----:B------:R-:W-:Y:S01]  /*00a0*/  IMAD R13, R4, UR4, RZ ;  /* 0x00000004040d7c24 */ /* 0x000fe2000f8e02ff */
[----:B-1----:R-:W-:-:S03]  /*00b0*/  IADD3 R6, P1, PT, -R2, UR6, RZ ;  /* 0x0000000602067c10 */ /* 0x002fc6000ff3e1ff */
[----:B------:R-:W-:Y:S01]  /*00c0*/  IMAD.IADD R13, R3, 0x1, R13 ;  /* 0x00000001030d7824 */ /* 0x000fe200078e020d */
[----:B------:R-:W-:-:S04]  /*00d0*/  ISETP.LT.U32.AND P0, PT, R6, R5, PT ;  /* 0x000000050600720c */ /* 0x000fc80003f01070 */
[----:B------:R-:W-:-:S04]  /*00e0*/  IADD3.X R9, PT, PT, ~R13, UR7, RZ, P1, !PT ;  /* 0x000000070d097c10 */ /* 0x000fc80008ffe5ff */
[----:B------:R-:W-:-:S04]  /*00f0*/  ISETP.LT.AND.EX P0, PT, R9, R4, PT, P0 ;  /* 0x000000040900720c */ /* 0x000fc80003f01300 */
[----:B------:R-:W-:-:S05]  /*0100*/  SEL R6, R6, R5, P0 ;  /* 0x0000000506067207 */ /* 0x000fca0000000000 */
[----:B------:R-:W-:-:S05]  /*0110*/  IMAD.SHL.U32 R4, R6, 0x4, RZ ;  /* 0x0000000406047824 */ /* 0x000fca00078e00ff */
[----:B------:R-:W-:-:S13]  /*0120*/  ISETP.GE.AND P0, PT, R11, R4, PT ;  /* 0x000000040b00720c */ /* 0x000fda0003f06270 */
[----:B------:R-:W-:Y:S05]  /*0130*/  @P0 BRA `(.L_x_39) ;  /* 0x0000000000280947 */ /* 0x000fea0003800000 */
[----:B------:R-:W0:Y:S02]  /*0140*/  LDC.64 R8, c[0x0][0x398] ;  /* 0x0000e600ff087b82 */ /* 0x000e240000000a00 */
[----:B0-----:R-:W-:-:S04]  /*0150*/  LEA R8, P0, R2, R8, 0x2 ;  /* 0x0000000802087211 */ /* 0x001fc800078010ff */
[----:B------:R-:W-:-:S03]  /*0160*/  LEA.HI.X R9, R2, R9, R13, 0x2, P0 ;  /* 0x0000000902097211 */ /* 0x000fc600000f140d */
[----:B------:R-:W-:-:S07]  /*0170*/  IMAD.WIDE.U32 R8, R7, 0x80, R8 ;  /* 0x0000008007087825 */ /* 0x000fce00078e0008 */
.L_x_40:
[----:B------:R-:W-:Y:S01]  /*0180*/  IADD3 R11, PT, PT, R11, 0x4000, RZ ;  /* 0x000040000b0b7810 */ /* 0x000fe20007ffe0ff */
[----:B------:R0:W-:Y:S03]  /*0190*/  CCTL.E.PF2 [R8] ;  /* 0x000000000800798f */ /* 0x0001e60000800100 */
[----:B------:R-:W-:Y:S02]  /*01a0*/  ISETP.GE.AND P0, PT, R11, R4, PT ;  /* 0x000000040b00720c */ /* 0x000fe40003f06270 */
[----:B0-----:R-:W-:-:S05]  /*01b0*/  IADD3 R8, P1, PT, R8, 0x4000, RZ ;  /* 0x0000400008087810 */ /* 0x001fca0007f3e0ff */
[----:B------:R-:W-:-:S06]  /*01c0*/  IMAD.X R9, RZ, RZ, R9, P1 ;  /* 0x000000ffff097224 */ /* 0x000fcc00008e0609 */
[----:B------:R-:W-:Y:S05]  /*01d0*/  @!P0 BRA `(.L_x_40) ;  /* 0xfffffffc00e88947 */ /* 0x000fea000383ffff */
.L_x_39:
[----:B------:R-:W-:Y:S05]  /*01e0*/  BSYNC.RECONVERGENT B0 ;  /* 0x0000000000007941 */ /* 0x000fea0003800200 */
.L_x_38:
[----:B------:R-:W0:Y:S01]  /*01f0*/  LDCU.128 UR8, c[0x0][0x390] ;  /* 0x00007200ff0877ac */ /* 0x000e220008000c00 */
[----:B------:R-:W-:Y:S02]  /*0200*/  ISETP.NE.AND P0, PT, R5, R6, PT ;  /* 0x000000060500720c */ /* 0x000fe40003f05270 */
[C---:B------:R-:W-:Y:S01]  /*0210*/  SHF.L.U32 R3, R2.reuse, 0x2, RZ ;  /* 0x0000000202037819 */ /* 0x040fe200000006ff */
[----:B------:R-:W1:Y:S01]  /*0220*/  LDCU.64 UR4, c[0x0][0x358] ;  /* 0x00006b00ff0477ac */ /* 0x000e620008000a00 */
[----:B------:R-:W-:Y:S02]  /*0230*/  SHF.L.U64.HI R8, R2, 0x2, R13 ;  /* 0x0000000202087819 */ /* 0x000fe4000001020d */
[C---:B0-----:R-:W-:Y:S02]  /*0240*/  IADD3 R4, P1, PT, R3.reuse, UR10, RZ ;  /* 0x0000000a03047c10 */ /* 0x041fe4000ff3e0ff */
[----:B------:R-:W-:Y:S02]  /*0250*/  IADD3 R2, P2, PT, R3, UR8, RZ ;  /* 0x0000000803027c10 */ /* 0x000fe4000ff5e0ff */
[----:B------:R-:W-:-:S02]  /*0260*/  IADD3.X R5, PT, PT, R8, UR11, RZ, P1, !PT ;  /* 0x0000000b08057c10 */ /* 0x000fc40008ffe4ff */
[----:B------:R-:W-:Y:S01]  /*0270*/  IADD3.X R3, PT, PT, R8, UR9, RZ, P2, !PT ;  /* 0x0000000908037c10 */ /* 0x000fe200097fe4ff */
[----:B-1----:R-:W-:Y:S08]  /*0280*/  @!P0 BRA `(.L_x_41) ;  /* 0x0000000c00008947 */ /* 0x002ff00003800000 */
[----:B------:R-:W-:-:S13]  /*0290*/  ISETP.GE.AND P0, PT, R0, 0x1, PT ;  /* 0x000000010000780c */ /* 0x000fda0003f06270 */
[----:B------:R-:W-:Y:S05]  /*02a0*/  @!P0 EXIT ;  /* 0x000000000000894d */ /* 0x000fea0003800000 */
[C---:B------:R-:W-:Y:S01]  /*02b0*/  ISETP.GE.U32.AND P0, PT, R0.reuse, 0x8, PT ;  /* 0x000000080000780c */ /* 0x040fe20003f06070 */
[----:B------:R-:W-:Y:S01]  /*02c0*/  IMAD.MOV.U32 R8, RZ, RZ, RZ ;  /* 0x000000ffff087224 */ /* 0x000fe200078e00ff */
[----:B------:R-:W-:-:S11]  /*02d0*/  LOP3.LUT R16, R0, 0x7, RZ, 0xc0, !PT ;  /* 0x0000000700107812 */ /* 0x000fd600078ec0ff */
[----:B------:R-:W-:Y:S05]  /*02e0*/  @!P0 BRA `(.L_x_42) ;  /* 0x0000000400c48947 */ /* 0x000fea0003800000 */
[----:B------:R-:W-:-:S13]  /*02f0*/  ISETP.GE.AND P0, PT, R7, R6, PT ;  /* 0x000000060700720c */ /* 0x000fda0003f06270 */
[C---:B------:R-:W-:Y:S01]  /*0300*/  @!P0 IMAD.WIDE.U32 R8, R7.reuse, 0x4, R4 ;  /* 0x0000000407088825 */ /* 0x040fe200078e0004 */
[----:B------:R-:W0:Y:S05]  /*0310*/  @!P0 LDC R17, c[0x0][0x38c] ;  /* 0x0000e300ff118b82 */ /* 0x000e2a0000000800 */
[----:B------:R-:W0:Y:S01]  /*0320*/  @!P0 LDG.E R8, desc[UR4][R8.64] ;  /* 0x0000000408088981 */ /* 0x000e22000c1e1900 */
[C---:B------:R-:W-:Y:S01]  /*0330*/  IADD3 R13, PT, PT, R7.reuse, 0x80, RZ ;  /* 0x00000080070d7810 */ /* 0x040fe20007ffe0ff */
[----:B------:R-:W-:-:S03]  /*0340*/  @!P0 IMAD.WIDE.U32 R14, R7, 0x4, R2 ;  /* 0x00000004070e8825 */ /* 0x000fc600078e0002 */
[C---:B------:R-:W-:Y:S01]  /*0350*/  ISETP.GE.AND P1, PT, R13.reuse, R6, PT ;  /* 0x000000060d00720c */ /* 0x040fe20003f26270 */
[----:B------:R-:W-:-:S12]  /*0360*/  IMAD.WIDE R10, R13, 0x4, R4 ;  /* 0x000000040d0a7825 */ /* 0x000fd800078e0204 */
[----:B------:R-:W1:Y:S01]  /*0370*/  @!P1 LDC R21, c[0x0][0x38c] ;  /* 0x0000e300ff159b82 */ /* 0x000e620000000800 */
[----:B0-----:R-:W-:-:S05]  /*0380*/  @!P0 FMUL R17, R8, R17 ;  /* 0x0000001108118220 */ /* 0x001fca0000400000 */
[----:B------:R0:W-:Y:S04]  /*0390*/  @!P0 STG.E desc[UR4][R14.64], R17 ;  /* 0x000000110e008986 */ /* 0x0001e8000c101904 */
[----:B------:R-:W1:Y:S01]  /*03a0*/  @!P1 LDG.E R18, desc[UR4][R10.64] ;  /* 0x000000040a129981 */ /* 0x000e62000c1e1900 */
[----:B------:R-:W-:Y:S02]  /*03b0*/  VIADD R19, R7, 0x100 ;  /* 0x0000010007137836 */ /* 0x000fe40000000000 */
[----:B------:R-:W-:-:S03]  /*03c0*/  IMAD.WIDE R12, R13, 0x4, R2 ;  /* 0x000000040d0c7825 */ /* 0x000fc600078e0202 */
[----:B------:R-:W-:Y:S01]  /*03d0*/  ISETP.GE.AND P0, PT, R19, R6, PT ;  /* 0x000000061300720c */ /* 0x000fe20003f06270 */
[----:B-1----:R-:W-:-:S12]  /*03e0*/  @!P1 FMUL R9, R18, R21 ;  /* 0x0000001512099220 */ /* 0x002fd80000400000 */
[----:B------:R-:W1:Y:S01]  /*03f0*/  @!P0 LDC R21, c[0x0][0x38c] ;  /* 0x0000e300ff158b82 */ /* 0x000e620000000800 */
[----:B------:R2:W-:Y:S04]  /*0400*/  @!P1 STG.E desc[UR4][R12.64], R9 ;  /* 0x000000090c009986 */ /* 0x0005e8000c101904 */
[----:B------:R-:W1:Y:S01]  /*0410*/  @!P0 LDG.E R8, desc[UR4][R10.64+0x200] ;  /* 0x000200040a088981 */ /* 0x000e62000c1e1900 */
[----:B------:R-:W-:-:S04]  /*0420*/  IADD3 R19, PT, PT, R7, 0x180, RZ ;  /* 0x0000018007137810 */ /* 0x000fc80007ffe0ff */
[----:B------:R-:W-:Y:S01]  /*0430*/  ISETP.GE.AND P1, PT, R19, R6, PT ;  /* 0x000000061300720c */ /* 0x000fe20003f26270 */
[----:B0-----:R-:W-:-:S12]  /*0440*/  VIADD R17, R7, 0x200 ;  /* 0x0000020007117836 */ /* 0x001fd80000000000 */
[----:B------:R-:W2:Y:S01]  /*0450*/  @!P1 LDC R19, c[0x0][0x38c] ;  /* 0x0000e300ff139b82 */ /* 0x000ea20000000800 */
[----:B-1----:R-:W-:-:S05]  /*0460*/  @!P0 FMUL R15, R8, R21 ;  /* 0x00000015080f8220 */ /* 0x002fca0000400000 */
[----:B------:R0:W-:Y:S04]  /*0470*/  @!P0 STG.E desc[UR4][R12.64+0x200], R15 ;  /* 0x0002000f0c008986 */ /* 0x0001e8000c101904 */
[----:B------:R-:W2:Y:S01]  /*0480*/  @!P1 LDG.E R8, desc[UR4][R10.64+0x400] ;  /* 0x000400040a089981 */ /* 0x000ea2000c1e1900 */
[----:B------:R-:W-:Y:S02]  /*0490*/  ISETP.GE.AND P0, PT, R17, R6, PT ;  /* 0x000000061100720c */ /* 0x000fe40003f06270 */
[----:B------:R-:W-:Y:S01]  /*04a0*/  IADD3 R17, PT, PT, R7, 0x280, RZ ;  /* 0x0000028007117810 */ /* 0x000fe20007ffe0ff */
[----:B--2---:R-:W-:-:S10]  /*04b0*/  @!P1 FMUL R9, R8, R19 ;  /* 0x0000001308099220 */ /* 0x004fd40000400000 */
[----:B------:R-:W0:Y:S01]  /*04c0*/  @!P0 LDC R19, c[0x0][0x38c] ;  /* 0x0000e300ff138b82 */ /* 0x000e220000000800 */
[----:B------:R1:W-:Y:S04]  /*04d0*/  @!P1 STG.E desc[UR4][R12.64+0x400], R9 ;  /* 0x000400090c009986 */ /* 0x0003e8000c101904 */
[----:B------:R-:W0:Y:S01]  /*04e0*/  @!P0 LDG.E R8, desc[UR4][R10.64+0x600] ;  /* 0x000600040a088981 */ /* 0x000e22000c1e1900 */
[----:B------:R-:W-:Y:S01]  /*04f0*/  ISETP.GE.AND P1, PT, R17, R6, PT ;  /* 0x000000061100720c */ /* 0x000fe20003f26270 */
[----:B------:R-:W-:Y:S02]  /*0500*/  VIADD R17, R7, 0x300 ;  /* 0x0000030007117836 */ /* 0x000fe40000000000 */
[----:B0-----:R-:W-:-:S10]  /*0510*/  @!P0 FMUL R15, R8, R19 ;  /* 0x00000013080f8220 */ /* 0x001fd40000400000 */
[----:B------:R-:W1:Y:S01]  /*0520*/  @!P1 LDC R19, c[0x0][0x38c] ;  /* 0x0000e300ff139b82 */ /* 0x000e620000000800 */
[----:B------:R0:W-:Y:S04]  /*0530*/  @!P0 STG.E desc[UR4][R12.64+0x600], R15 ;  /* 0x0006000f0c008986 */ /* 0x0001e8000c101904 */
[----:B------:R-:W1:Y:S01]  /*0540*/  @!P1 LDG.E R8, desc[UR4][R10.64+0x800] ;  /* 0x000800040a089981 */ /* 0x000e62000c1e1900 */
[----:B------:R-:W-:Y:S02]  /*0550*/  ISETP.GE.AND P0, PT, R17, R6, PT ;  /* 0x000000061100720c */ /* 0x000fe40003f06270 */
[----:B------:R-:W-:Y:S01]  /*0560*/  IADD3 R17, PT, PT, R7, 0x380, RZ ;  /* 0x0000038007117810 */ /* 0x000fe20007ffe0ff */
[----:B-1----:R-:W-:-:S10]  /*0570*/  @!P1 FMUL R9, R8, R19 ;  /* 0x0000001308099220 */ /* 0x002fd40000400000 */
[----:B------:R-:W0:Y:S01]  /*0580*/  @!P0 LDC R19, c[0x0][0x38c] ;  /* 0x0000e300ff138b82 */ /* 0x000e220000000800 */
[----:B------:R1:W-:Y:S04]  /*0590*/  @!P1 STG.E desc[UR4][R12.64+0x800], R9 ;  /* 0x000800090c009986 */ /* 0x0003e8000c101904 */
[----:B------:R-:W0:Y:S01]  /*05a0*/  @!P0 LDG.E R8, desc[UR4][R10.64+0xa00] ;  /* 0x000a00040a088981 */ /* 0x000e22000c1e1900 */
[----:B------:R-:W-:-:S13]  /*05b0*/  ISETP.GE.AND P1, PT, R17, R6, PT ;  /* 0x000000061100720c */ /* 0x000fda0003f26270 */
[----:B------:R-:W2:Y:S01]  /*05c0*/  @!P1 LDC R17, c[0x0][0x38c] ;  /* 0x0000e300ff119b82 */ /* 0x000ea20000000800 */
[----:B0-----:R-:W-:-:S05]  /*05d0*/  @!P0 FMUL R15, R8, R19 ;  /* 0x00000013080f8220 */ /* 0x001fca0000400000 */
[----:B------:R1:W-:Y:S04]  /*05e0*/  @!P0 STG.E desc[UR4][R12.64+0xa00], R15 ;  /* 0x000a000f0c008986 */ /* 0x0003e8000c101904 */
[----:B------:R-:W2:Y:S02]  /*05f0*/  @!P1 LDG.E R8, desc[UR4][R10.64+0xc00] ;  /* 0x000c00040a089981 */ /* 0x000ea4000c1e1900 */
[----:B--2---:R-:W-:Y:S01]  /*0600*/  @!P1 FMUL R17, R8, R17 ;  /* 0x0000001108119220 */ /* 0x004fe20000400000 */
[----:B------:R-:W-:-:S04]  /*0610*/  LOP3.LUT R8, R0, 0x7ffffff8, RZ, 0xc0, !PT ;  /* 0x7ffffff800087812 */ /* 0x000fc800078ec0ff */
[----:B------:R1:W-:Y:S01]  /*0620*/  @!P1 STG.E desc[UR4][R12.64+0xc00], R17 ;  /* 0x000c00110c009986 */ /* 0x0003e2000c101904 */
[----:B------:R-:W-:-:S13]  /*0630*/  ISETP.NE.AND P0, PT, R8, 0x8, PT ;  /* 0x000000080800780c */ /* 0x000fda0003f05270 */
[----:B-1----:R-:W-:Y:S05]  /*0640*/  @!P0 BRA `(.L_x_42) ;  /* 0x0000000000ec8947 */ /* 0x002fea0003800000 */
[----:B------:R-:W-:Y:S01]  /*0650*/  IMAD.MOV.U32 R0, RZ, RZ, 0x8 ;  /* 0x00000008ff007424 */ /* 0x000fe200078e00ff */
[----:B------:R-:W0:Y:S06]  /*0660*/  LDCU UR6, c[0x0][0x38c] ;  /* 0x00007180ff0677ac */ /* 0x000e2c0008000800 */
.L_x_45:
[----:B-1----:R-:W-:-:S04]  /*0670*/  LEA R9, R0, R7, 0x7 ;  /* 0x0000000700097211 */ /* 0x002fc800078e38ff */
[----:B------:R-:W-:-:S13]  /*0680*/  ISETP.GE.AND P0, PT, R9, R6, PT ;  /* 0x000000060900720c */ /* 0x000fda0003f06270 */
[C---:B------:R-:W-:Y:S01]  /*0690*/  @!P0 IMAD.WIDE.U32 R10, R9.reuse, 0x4, R4 ;  /* 0x00000004090a8825 */ /* 0x040fe200078e0004 */
[----:B------:R-:W1:Y:S05]  /*06a0*/  @!P0 LDC R23, c[0x0][0x38c] ;  /* 0x0000e300ff178b82 */ /* 0x000e6a0000000800 */
[----:B------:R-:W1:Y:S01]  /*06b0*/  @!P0 LDG.E R10, desc[UR4][R10.64] ;  /* 0x000000040a0a8981 */ /* 0x000e62000c1e1900 */
[C---:B------:R-:W-:Y:S01]  /*06c0*/  IADD3 R19, PT, PT, R9.reuse, 0x80, RZ ;  /* 0x0000008009137810 */ /* 0x040fe20007ffe0ff */
[----:B------:R-:W-:-:S03]  /*06d0*/  @!P0 IMAD.WIDE.U32 R14, R9, 0x4, R2 ;  /* 0x00000004090e8825 */ /* 0x000fc600078e0002 */
[C---:B------:R-:W-:Y:S01]  /*06e0*/  ISETP.GE.AND P1, PT, R19.reuse, R6, PT ;  /* 0x000000061300720c */ /* 0x040fe20003f26270 */
[----:B------:R-:W-:-:S12]  /*06f0*/  IMAD.WIDE R12, R19, 0x4, R4 ;  /* 0x00000004130c7825 */ /* 0x000fd800078e0204 */
[----:B------:R-:W2:Y:S01]  /*0700*/  @!P1 LDC R21, c[0x0][0x38c] ;  /* 0x0000e300ff159b82 */ /* 0x000ea20000000800 */
[----:B-1----:R-:W-:-:S05]  /*0710*/  @!P0 FMUL R23, R10, R23 ;  /* 0x000000170a178220 */ /* 0x002fca0000400000 */
[----:B------:R1:W-:Y:S04]  /*0720*/  @!P0 STG.E desc[UR4][R14.64], R23 ;  /* 0x000000170e008986 */ /* 0x0003e8000c101904 */
[----:B------:R-:W2:Y:S01]  /*0730*/  @!P1 LDG.E R18, desc[UR4][R12.64] ;  /* 0x000000040c129981 */ /* 0x000ea2000c1e1900 */
[----:B------:R-:W-:Y:S02]  /*0740*/  VIADD R17, R9, 0x100 ;  /* 0x0000010009117836 */ /* 0x000fe40000000000 */
[----:B------:R-:W-:-:S03]  /*0750*/  IMAD.WIDE R10, R19, 0x4, R2 ;  /* 0x00000004130a7825 */ /* 0x000fc600078e0202 */
[----:B------:R-:W-:-:S13]  /*0760*/  ISETP.GE.AND P0, PT, R17, R6, PT ;  /* 0x000000061100720c */ /* 0x000fda0003f06270 */
[----:B------:R-:W3:Y:S01]  /*0770*/  @!P0 LDC R19, c[0x0][0x38c] ;  /* 0x0000e300ff138b82 */ /* 0x000ee20000000800 */
[----:B--2---:R-:W-:-:S05]  /*0780*/  @!P1 FMUL R21, R18, R21 ;  /* 0x0000001512159220 */ /* 0x004fca0000400000 */
[----:B------:R2:W-:Y:S04]  /*0790*/  @!P1 STG.E desc[UR4][R10.64], R21 ;  /* 0x000000150a009986 */ /* 0x0005e8000c101904 */
[----:B------:R-:W3:Y:S01]  /*07a0*/  @!P0 LDG.E R18, desc[UR4][R12.64+0x200] ;  /* 0x000200040c128981 */ /* 0x000ee2000c1e1900 */
[----:B------:R-:W-:-:S04]  /*07b0*/  IADD3 R17, PT, PT, R9, 0x180, RZ ;  /* 0x0000018009117810 */ /* 0x000fc80007ffe0ff */
[----:B------:R-:W-:-:S13]  /*07c0*/  ISETP.GE.AND P1, PT, R17, R6, PT ;  /* 0x000000061100720c */ /* 0x000fda0003f26270 */
[----:B------:R-:W4:Y:S01]  /*07d0*/  @!P1 LDC R17, c[0x0][0x38c] ;  /* 0x0000e300ff119b82 */ /* 0x000f220000000800 */
[----:B---3--:R-:W-:-:S05]  /*07e0*/  @!P0 FMUL R19, R18, R19 ;  /* 0x0000001312138220 */ /* 0x008fca0000400000 */
[----:B------:R3:W-:Y:S04]  /*07f0*/  @!P0 STG.E desc[UR4][R10.64+0x200], R19 ;  /* 0x000200130a008986 */ /* 0x0007e8000c101904 */
[----:B-1----:R-:W4:Y:S01]  /*0800*/  @!P1 LDG.E R14, desc[UR4][R12.64+0x400] ;  /* 0x000400040c0e9981 */ /* 0x002f22000c1e1900 */
[----:B------:R-:W-:-:S04]  /*0810*/  IADD3 R15, PT, PT, R9, 0x200, RZ ;  /* 0x00000200090f7810 */ /* 0x000fc80007ffe0ff */
[----:B------:R-:W-:Y:S01]  /*0820*/  ISETP.GE.AND P0, PT, R15, R6, PT ;  /* 0x000000060f00720c */ /* 0x000fe20003f06270 */
[----:B------:R-:W-:-:S12]  /*0830*/  VIADD R15, R9, 0x280 ;  /* 0x00000280090f7836 */ /* 0x000fd80000000000 */
[----:B--2---:R-:W3:Y:S01]  /*0840*/  @!P0 LDC R21, c[0x0][0x38c] ;  /* 0x0000e300ff158b82 */ /* 0x004ee20000000800 */
[----:B----4-:R-:W-:-:S05]  /*0850*/  @!P1 FMUL R17, R14, R17 ;  /* 0x000000110e119220 */ /* 0x010fca0000400000 */
[----:B------:R1:W-:Y:S04]  /*0860*/  @!P1 STG.E desc[UR4][R10.64+0x400], R17 ;  /* 0x000400110a009986 */ /* 0x0003e8000c101904 */
[----:B------:R-:W3:Y:S01]  /*0870*/  @!P0 LDG.E R14, desc[UR4][R12.64+0x600] ;  /* 0x000600040c0e8981 */ /* 0x000ee2000c1e1900 */
[----:B------:R-:W-:Y:S02]  /*0880*/  ISETP.GE.AND P1, PT, R15, R6, PT ;  /* 0x000000060f00720c */ /* 0x000fe40003f26270 */
[----:B------:R-:W-:Y:S01]  /*0890*/  IADD3 R15, PT, PT, R9, 0x300, RZ ;  /* 0x00000300090f7810 */ /* 0x000fe20007ffe0ff */
[----:B---3--:R-:W-:-:S10]  /*08a0*/  @!P0 FMUL R19, R14, R21 ;  /* 0x000000150e138220 */ /* 0x008fd40000400000 */
[----:B------:R-:W1:Y:S01]  /*08b0*/  @!P1 LDC R21, c[0x0][0x38c] ;  /* 0x0000e300ff159b82 */ /* 0x000e620000000800 */
[----:B------:R2:W-:Y:S04]  /*08c0*/  @!P0 STG.E desc[UR4][R10.64+0x600], R19 ;  /* 0x000600130a008986 */ /* 0x0005e8000c101904 */
[----:B------:R-:W1:Y:S01]  /*08d0*/  @!P1 LDG.E R14, desc[UR4][R12.64+0x800] ;  /* 0x000800040c0e9981 */ /* 0x000e62000c1e1900 */
[----:B------:R-:W-:-:S13]  /*08e0*/  ISETP.GE.AND P0, PT, R15, R6, PT ;  /* 0x000000060f00720c */ /* 0x000fda0003f06270 */
[----:B------:R-:W3:Y:S01]  /*08f0*/  @!P0 LDC R15, c[0x0][0x38c] ;  /* 0x0000e300ff0f8b82 */ /* 0x000ee20000000800 */
[----:B-1----:R-:W-:-:S05]  /*0900*/  @!P1 FMUL R17, R14, R21 ;  /* 0x000000150e119220 */ /* 0x002fca0000400000 */
[----:B------:R2:W-:Y:S04]  /*0910*/  @!P1 STG.E desc[UR4][R10.64+0x800], R17 ;  /* 0x000800110a009986 */ /* 0x0005e8000c101904 */
[----:B------:R-:W3:Y:S01]  /*0920*/  @!P0 LDG.E R14, desc[UR4][R12.64+0xa00] ;  /* 0x000a00040c0e8981 */ /* 0x000ee2000c1e1900 */
[----:B------:R-:W-:Y:S01]  /*0930*/  IADD3 R9, PT, PT, R9, 0x380, RZ ;  /* 0x0000038009097810 */ /* 0x000fe20007ffe0ff */
[----:B------:R-:W-:Y:S01]  /*0940*/  VIADD R0, R0, 0x8 ;  /* 0x0000000800007836 */ /* 0x000fe20000000000 */
[----:B------:R-:W-:Y:S04]  /*0950*/  BSSY.RECONVERGENT B0, `(.L_x_43) ;  /* 0x0000009000007945 */ /* 0x000fe80003800200 */
[----:B------:R-:W-:Y:S01]  /*0960*/  ISETP.NE.AND P1, PT, R0, R8, PT ;  /* 0x000000080000720c */ /* 0x000fe20003f25270 */
[----:B---3--:R-:W-:-:S05]  /*0970*/  @!P0 FMUL R15, R14, R15 ;  /* 0x0000000f0e0f8220 */ /* 0x008fca0000400000 */
[----:B------:R2:W-:Y:S01]  /*0980*/  @!P0 STG.E desc[UR4][R10.64+0xa00], R15 ;  /* 0x000a000f0a008986 */ /* 0x0005e2000c101904 */
[----:B------:R-:W-:-:S13]  /*0990*/  ISETP.GE.AND P0, PT, R9, R6, PT ;  /* 0x000000060900720c */ /* 0x000fda0003f06270 */
[----:B--2---:R-:W-:Y:S05]  /*09a0*/  @P0 BRA `(.L_x_44) ;  /* 0x00000000000c0947 */ /* 0x004fea0003800000 */
[----:B------:R-:W0:Y:S02]  /*09b0*/  LDG.E R12, desc[UR4][R12.64+0xc00] ;  /* 0x000c00040c0c7981 */ /* 0x000e24000c1e1900 */
[----:B0-----:R-:W-:-:S05]  /*09c0*/  FMUL R9, R12, UR6 ;  /* 0x000000060c097c20 */ /* 0x001fca0008400000 */
[----:B------:R1:W-:Y:S02]  /*09d0*/  STG.E desc[UR4][R10.64+0xc00], R9 ;  /* 0x000c00090a007986 */ /* 0x0003e4000c101904 */
.L_x_44:
[----:B0-----:R-:W-:Y:S05]  /*09e0*/  BSYNC.RECONVERGENT B0 ;  /* 0x0000000000007941 */ /* 0x001fea0003800200 */
.L_x_43:
[----:B------:R-:W-:Y:S05]  /*09f0*/  @P1 BRA `(.L_x_45) ;  /* 0xfffffffc001c1947 */ /* 0x000fea000383ffff */
.L_x_42:
[----:B------:R-:W-:-:S13]  /*0a00*/  ISETP.NE.AND P0, PT, R16, RZ, PT ;  /* 0x000000ff1000720c */ /* 0x000fda0003f05270 */
[----:B------:R-:W-:Y:S05]  /*0a10*/  @!P0 EXIT ;  /* 0x000000000000894d */ /* 0x000fea0003800000 */
[----:B------:R-:W0:Y:S01]  /*0a20*/  LDC R0, c[0x0][0x388] ;  /* 0x0000e200ff007b82 */ /* 0x000e220000000800 */
[----:B------:R-:W-:Y:S02]  /*0a30*/  ISETP.GE.U32.AND P1, PT, R16, 0x4, PT ;  /* 0x000000041000780c */ /* 0x000fe40003f26070 */
[----:B0-----:R-:W-:-:S04]  /*0a40*/  LOP3.LUT R18, R0, 0x3, RZ, 0xc0, !PT ;  /* 0x0000000300127812 */ /* 0x001fc800078ec0ff */
[----:B------:R-:W-:-:S07]  /*0a50*/  ISETP.NE.AND P0, PT, R18, RZ, PT ;  /* 0x000000ff1200720c */ /* 0x000fce0003f05270 */
[----:B------:R-:W-:Y:S06]  /*0a60*/  @!P1 BRA `(.L_x_46) ;  /* 0x0000000000849947 */ /* 0x000fec0003800000 */
[----:B-1----:R-:W-:-:S04]  /*0a70*/  LEA R9, R8, R7, 0x7 ;  /* 0x0000000708097211 */ /* 0x002fc800078e38ff */
[----:B------:R-:W-:-:S13]  /*0a80*/  ISETP.GE.AND P2, PT, R9, R6, PT ;  /* 0x000000060900720c */ /* 0x000fda0003f46270 */
[C---:B------:R-:W-:Y:S01]  /*0a90*/  @!P2 IMAD.WIDE R10, R9.reuse, 0x4, R4 ;  /* 0x00000004090aa825 */ /* 0x040fe200078e0204 */
[----:B------:R-:W0:Y:S05]  /*0aa0*/  @!P2 LDC R19, c[0x0][0x38c] ;  /* 0x0000e300ff13ab82 */ /* 0x000e2a0000000800 */
[----:B------:R-:W0:Y:S01]  /*0ab0*/  @!P2 LDG.E R10, desc[UR4][R10.64] ;  /* 0x000000040a0aa981 */ /* 0x000e22000c1e1900 */
[C---:B------:R-:W-:Y:S01]  /*0ac0*/  IADD3 R17, PT, PT, R9.reuse, 0x80, RZ ;  /* 0x0000008009117810 */ /* 0x040fe20007ffe0ff */
[----:B------:R-:W-:-:S03]  /*0ad0*/  @!P2 IMAD.WIDE R12, R9, 0x4, R2 ;  /* 0x00000004090ca825 */ /* 0x000fc600078e0202 */
[----:B------:R-:W-:-:S13]  /*0ae0*/  ISETP.GE.AND P1, PT, R17, R6, PT ;  /* 0x000000061100720c */ /* 0x000fda0003f26270 */
[----:B------:R-:W-:Y:S01]  /*0af0*/  @!P1 IMAD.WIDE R14, R17, 0x4, R4 ;  /* 0x00000004110e9825 */ /* 0x000fe200078e0204 */
[----:B------:R-:W1:Y:S03]  /*0b00*/  @!P1 LDC R21, c[0x0][0x38c] ;  /* 0x0000e300ff159b82 */ /* 0x000e660000000800 */
[----:B0-----:R-:W-:-:S05]  /*0b10*/  @!P2 FMUL R19, R10, R19 ;  /* 0x000000130a13a220 */ /* 0x001fca0000400000 */
[----:B------:R0:W-:Y:S04]  /*0b20*/  @!P2 STG.E desc[UR4][R12.64], R19 ;  /* 0x000000130c00a986 */ /* 0x0001e8000c101904 */
[----:B------:R-:W1:Y:S01]  /*0b30*/  @!P1 LDG.E R14, desc[UR4][R14.64] ;  /* 0x000000040e0e9981 */ /* 0x000e62000c1e1900 */
[----:B------:R-:W-:Y:S02]  /*0b40*/  VIADD R23, R9, 0x100 ;  /* 0x0000010009177836 */ /* 0x000fe40000000000 */
[----:B------:R-:W-:-:S03]  /*0b50*/  @!P1 IMAD.WIDE R10, R17, 0x4, R2 ;  /* 0x00000004110a9825 */ /* 0x000fc600078e0202 */
[----:B------:R-:W-:-:S13]  /*0b60*/  ISETP.GE.AND P2, PT, R23, R6, PT ;  /* 0x000000061700720c */ /* 0x000fda0003f46270 */
[----:B------:R-:W-:Y:S01]  /*0b70*/  @!P2 IMAD.WIDE R16, R23, 0x4, R4 ;  /* 0x000000041710a825 */ /* 0x000fe200078e0204 */
[----:B------:R-:W2:Y:S03]  /*0b80*/  @!P2 LDC R25, c[0x0][0x38c] ;  /* 0x0000e300ff19ab82 */ /* 0x000ea60000000800 */
[----:B-1----:R-:W-:-:S05]  /*0b90*/  @!P1 FMUL R21, R14, R21 ;  /* 0x000000150e159220 */ /* 0x002fca0000400000 */
[----:B------:R1:W-:Y:S04]  /*0ba0*/  @!P1 STG.E desc[UR4][R10.64], R21 ;  /* 0x000000150a009986 */ /* 0x0003e8000c101904 */
[----:B------:R-:W2:Y:S01]  /*0bb0*/  @!P2 LDG.E R16, desc[UR4][R16.64] ;  /* 0x000000041010a981 */ /* 0x000ea2000c1e1900 */
[----:B0-----:R-:W-:Y:S01]  /*0bc0*/  IADD3 R19, PT, PT, R9, 0x180, RZ ;  /* 0x0000018009137810 */ /* 0x001fe20007ffe0ff */
[----:B------:R-:W-:-:S03]  /*0bd0*/  @!P2 IMAD.WIDE R12, R23, 0x4, R2 ;  /* 0x00000004170ca825 */ /* 0x000fc600078e0202 */
[----:B------:R-:W-:-:S13]  /*0be0*/  ISETP.GE.AND P1, PT, R19, R6, PT ;  /* 0x000000061300720c */ /* 0x000fda0003f26270 */
[----:B------:R-:W-:Y:S01]  /*0bf0*/  @!P1 IMAD.WIDE R14, R19, 0x4, R4 ;  /* 0x00000004130e9825 */ /* 0x000fe200078e0204 */
[----:B------:R-:W0:Y:S03]  /*0c00*/  @!P1 LDC R23, c[0x0][0x38c] ;  /* 0x0000e300ff179b82 */ /* 0x000e260000000800 */
[----:B--2---:R-:W-:-:S05]  /*0c10*/  @!P2 FMUL R9, R16, R25 ;  /* 0x000000191009a220 */ /* 0x004fca0000400000 */
[----:B------:R2:W-:Y:S04]  /*0c20*/  @!P2 STG.E desc[UR4][R12.64], R9 ;  /* 0x000000090c00a986 */ /* 0x0005e8000c101904 */
[----:B------:R-:W0:Y:S01]  /*0c30*/  @!P1 LDG.E R14, desc[UR4][R14.64] ;  /* 0x000000040e0e9981 */ /* 0x000e22000c1e1900 */
[----:B-1----:R-:W-:Y:S01]  /*0c40*/  @!P1 IMAD.WIDE R10, R19, 0x4, R2 ;  /* 0x00000004130a9825 */ /* 0x002fe200078e0202 */
[----:B------:R-:W-:-:S03]  /*0c50*/  IADD3 R8, PT, PT, R8, 0x4, RZ ;  /* 0x0000000408087810 */ /* 0x000fc60007ffe0ff */
[----:B0-----:R-:W-:-:S05]  /*0c60*/  @!P1 FMUL R17, R14, R23 ;  /* 0x000000170e119220 */ /* 0x001fca0000400000 */
[----:B------:R2:W-:Y:S02]  /*0c70*/  @!P1 STG.E desc[UR4][R10.64], R17 ;  /* 0x000000110a009986 */ /* 0x0005e4000c101904 */
.L_x_46:
[----:B------:R-:W-:Y:S05]  /*0c80*/  @!P0 EXIT ;  /* 0x000000000000894d */ /* 0x000fea0003800000 */
[----:B------:R-:W-:Y:S02]  /*0c90*/  ISETP.NE.AND P1, PT, R18, 0x1, PT ;  /* 0x000000011200780c */ /* 0x000fe40003f25270 */
[----:B------:R-:W-:-:S04]  /*0ca0*/  LOP3.LUT R0, R0, 0x1, RZ, 0xc0, !PT ;  /* 0x0000000100007812 */ /* 0x000fc800078ec0ff */
[----:B------:R-:W-:-:S07]  /*0cb0*/  ISETP.NE.U32.AND P0, PT, R0, 0x1, PT ;  /* 0x000000010000780c */ /* 0x000fce0003f05070 */
[----:B------:R-:W-:Y:S06]  /*0cc0*/  @!P1 BRA `(.L_x_47) ;  /* 0x0000000000449947 */ /* 0x000fec0003800000 */
[----:B--2---:R-:W-:-:S05]  /*0cd0*/  IMAD R13, R8, 0x80, R7 ;  /* 0x00000080080d7824 */ /* 0x004fca00078e0207 */
[----:B------:R-:W-:-:S13]  /*0ce0*/  ISETP.GE.AND P1, PT, R13, R6, PT ;  /* 0x000000060d00720c */ /* 0x000fda0003f26270 */
[C---:B-1----:R-:W-:Y:S01]  /*0cf0*/  @!P1 IMAD.WIDE R10, R13.reuse, 0x4, R4 ;  /* 0x000000040d0a9825 */ /* 0x042fe200078e0204 */
        /* <DEDUP_REMOVED lines=10> */
[----:B------:R-:W-:Y:S01]  /*0da0*/  @!P2 IMAD.WIDE R16, R17, 0x4, R2 ;  /* 0x000000041110a825 */ /* 0x000fe200078e0202 */
[----:B------:R-:W-:-:S03]  /*0db0*/  IADD3 R8, PT, PT, R8, 0x2, RZ ;  /* 0x0000000208087810 */ /* 0x000fc60007ffe0ff */
[----:B-1----:R-:W-:-:S05]  /*0dc0*/  @!P2 FMUL R11, R14, R19 ;  /* 0x000000130e0ba220 */ /* 0x002fca0000400000 */
[----:B------:R0:W-:Y:S02]  /*0dd0*/  @!P2 STG.E desc[UR4][R16.64], R11 ;  /* 0x0000000b1000a986 */ /* 0x0001e4000c101904 */
.L_x_47:
[----:B------:R-:W-:Y:S05]  /*0de0*/  @P0 EXIT ;  /* 0x000000000000094d */ /* 0x000fea0003800000 */
[----:B------:R-:W-:-:S05]  /*0df0*/  IMAD R7, R8, 0x80, R7 ;  /* 0x0000008008077824 */ /* 0x000fca00078e0207 */
[----:B------:R-:W-:-:S13]  /*0e00*/  ISETP.GE.AND P0, PT, R7, R6, PT ;  /* 0x000000060700720c */ /* 0x000fda0003f06270 */
[----:B------:R-:W-:Y:S05]  /*0e10*/  @P0 EXIT ;  /* 0x000000000000094d */ /* 0x000fea0003800000 */
[C---:B------:R-:W-:Y:S01]  /*0e20*/  IMAD.WIDE R4, R7.reuse, 0x4, R4 ;  /* 0x0000000407047825 */ /* 0x040fe200078e0204 */
[----:B------:R-:W3:Y:S05]  /*0e30*/  LDCU UR6, c[0x0][0x38c] ;  /* 0x00007180ff0677ac */ /* 0x000eea0008000800 */
[----:B------:R-:W3:Y:S01]  /*0e40*/  LDG.E R4, desc[UR4][R4.64] ;  /* 0x0000000404047981 */ /* 0x000ee2000c1e1900 */
[----:B------:R-:W-:-:S04]  /*0e50*/  IMAD.WIDE R2, R7, 0x4, R2 ;  /* 0x0000000407027825 */ /* 0x000fc800078e0202 */
[----:B---3--:R-:W-:-:S05]  /*0e60*/  FMUL R7, R4, UR6 ;  /* 0x0000000604077c20 */ /* 0x008fca0008400000 */
[----:B------:R-:W-:Y:S01]  /*0e70*/  STG.E desc[UR4][R2.64], R7 ;  /* 0x0000000702007986 */ /* 0x000fe2000c101904 */
[----:B------:R-:W-:Y:S05]  /*0e80*/  EXIT ;  /* 0x000000000000794d */ /* 0x000fea0003800000 */
.L_x_41:
[----:B------:R-:W-:-:S13]  /*0e90*/  ISETP.GE.AND P0, PT, R0, 0x1, PT ;  /* 0x000000010000780c */ /* 0x000fda0003f06270 */
[----:B------:R-:W-:Y:S05]  /*0ea0*/  @!P0 EXIT ;  /* 0x000000000000894d */ /* 0x000fea0003800000 */
[C---:B------:R-:W-:Y:S01]  /*0eb0*/  ISETP.GE.U32.AND P1, PT, R0.reuse, 0x10, PT ;  /* 0x000000100000780c */ /* 0x040fe20003f26070 */
[----:B------:R-:W-:Y:S01]  /*0ec0*/  HFMA2 R6, -RZ, RZ, 0, 0 ;  /* 0x00000000ff067431 */ /* 0x000fe200000001ff */
[----:B------:R-:W-:-:S04]  /*0ed0*/  LOP3.LUT R20, R0, 0xf, RZ, 0xc0, !PT ;  /* 0x0000000f00147812 */ /* 0x000fc800078ec0ff */
[----:B------:R-:W-:-:S07]  /*0ee0*/  ISETP.NE.AND P0, PT, R20, RZ, PT ;  /* 0x000000ff1400720c */ /* 0x000fce0003f05270 */
[----:B------:R-:W-:Y:S06]  /*0ef0*/  @!P1 BRA `(.L_x_48) ;  /* 0x00000004001c9947 */ /* 0x000fec0003800000 */
[C---:B------:R-:W-:Y:S01]  /*0f00*/  IMAD.WIDE.U32 R14, R7.reuse, 0x4, RZ ;  /* 0x00000004070e7825 */ /* 0x040fe200078e00ff */
[----:B------:R-:W-:Y:S01]  /*0f10*/  LOP3.LUT R6, R0, 0x7ffffff0, RZ, 0xc0, !PT ;  /* 0x7ffffff000067812 */ /* 0x000fe200078ec0ff */
[----:B------:R-:W0:Y:S01]  /*0f20*/  LDCU UR6, c[0x0][0x38c] ;  /* 0x00007180ff0677ac */ /* 0x000e220008000800 */
[----:B------:R-:W-:Y:S02]  /*0f30*/  IADD3 R12, PT, PT, R7, 0x480, RZ ;  /* 0x00000480070c7810 */ /* 0x000fe40007ffe0ff */
[----:B------:R-:W-:Y:S01]  /*0f40*/  LOP3.LUT R13, R14, 0x1000, RZ, 0xfc, !PT ;  /* 0x000010000e0d7812 */ /* 0x000fe200078efcff */
[----:B------:R-:W-:-:S07]  /*0f50*/  IMAD.MOV R14, RZ, RZ, -R6 ;  /* 0x000000ffff0e7224 */ /* 0x000fce00078e0a06 */
.L_x_49:
[----:B------:R-:W-:-:S04]  /*0f60*/  IADD3 R10, P1, PT, R13, R4, RZ ;  /* 0x000000040d0a7210 */ /* 0x000fc80007f3e0ff */
[----:B----4-:R-:W-:-:S05]  /*0f70*/  IADD3.X R11, PT, PT, R15, R5, RZ, P1, !PT ;  /* 0x000000050f0b7210 */ /* 0x010fca0000ffe4ff */
[----:B------:R-:W0:Y:S01]  /*0f80*/  LDG.E R16, desc[UR4][R10.64+-0x1000] ;  /* 0xfff000040a107981 */ /* 0x000e22000c1e1900 */
[----:B------:R-:W-:-:S04]  /*0f90*/  IADD3 R8, P1, PT, R13, R2, RZ ;  /* 0x000000020d087210 */ /* 0x000fc80007f3e0ff */
[----:B------:R-:W-:Y:S01]  /*0fa0*/  IADD3.X R9, PT, PT, R15, R3, RZ, P1, !PT ;  /* 0x000000030f097210 */ /* 0x000fe20000ffe4ff */
[----:B0-----:R-:W-:-:S05]  /*0fb0*/  FMUL R17, R16, UR6 ;  /* 0x0000000610117c20 */ /* 0x001fca0008400000 */
[----:B------:R0:W-:Y:S04]  /*0fc0*/  STG.E desc[UR4][R8.64+-0x1000], R17 ;  /* 0xfff0001108007986 */ /* 0x0001e8000c101904 */
[----:B------:R-:W2:Y:S02]  /*0fd0*/  LDG.E R16, desc[UR4][R10.64+-0xe00] ;  /* 0xfff200040a107981 */ /* 0x000ea4000c1e1900 */
[----:B--2---:R-:W-:-:S05]  /*0fe0*/  FMUL R19, R16, UR6 ;  /* 0x0000000610137c20 */ /* 0x004fca0008400000 */
[----:B------:R-:W-:Y:S04]  /*0ff0*/  STG.E desc[UR4][R8.64+-0xe00], R19 ;  /* 0xfff2001308007986 */ /* 0x000fe8000c101904 */
[----:B------:R-:W2:Y:S02]  /*1000*/  LDG.E R16, desc[UR4][R10.64+-0xc00] ;  /* 0xfff400040a107981 */ /* 0x000ea4000c1e1900 */
[----:B--2---:R-:W-:-:S05]  /*1010*/  FMUL R21, R16, UR6 ;  /* 0x0000000610157c20 */ /* 0x004fca0008400000 */
[----:B------:R1:W-:Y:S04]  /*1020*/  STG.E desc[UR4][R8.64+-0xc00], R21 ;  /* 0xfff4001508007986 */ /* 0x0003e8000c101904 */
[----:B------:R-:W2:Y:S02]  /*1030*/  LDG.E R16, desc[UR4][R10.64+-0xa00] ;  /* 0xfff600040a107981 */ /* 0x000ea4000c1e1900 */
[----:B--2---:R-:W-:-:S05]  /*1040*/  FMUL R23, R16, UR6 ;  /* 0x0000000610177c20 */ /* 0x004fca0008400000 */
[----:B------:R2:W-:Y:S04]  /*1050*/  STG.E desc[UR4][R8.64+-0xa00], R23 ;  /* 0xfff6001708007986 */ /* 0x0005e8000c101904 */
[----:B------:R-:W0:Y:S02]  /*1060*/  LDG.E R16, desc[UR4][R10.64+-0x800] ;  /* 0xfff800040a107981 */ /* 0x000e24000c1e1900 */
[----:B0-----:R-:W-:-:S05]  /*1070*/  FMUL R17, R16, UR6 ;  /* 0x0000000610117c20 */ /* 0x001fca0008400000 */
[----:B------:R0:W-:Y:S04]  /*1080*/  STG.E desc[UR4][R8.64+-0x800], R17 ;  /* 0xfff8001108007986 */ /* 0x0001e8000c101904 */
[----:B------:R-:W3:Y:S02]  /*1090*/  LDG.E R16, desc[UR4][R10.64+-0x600] ;  /* 0xfffa00040a107981 */ /* 0x000ee4000c1e1900 */
[----:B---3--:R-:W-:-:S05]  /*10a0*/  FMUL R25, R16, UR6 ;  /* 0x0000000610197c20 */ /* 0x008fca0008400000 */
[----:B------:R3:W-:Y:S04]  /*10b0*/  STG.E desc[UR4][R8.64+-0x600], R25 ;  /* 0xfffa001908007986 */ /* 0x0007e8000c101904 */
[----:B------:R-:W1:Y:S02]  /*10c0*/  LDG.E R16, desc[UR4][R10.64+-0x400] ;  /* 0xfffc00040a107981 */ /* 0x000e64000c1e1900 */
[----:B-1----:R-:W-:-:S05]  /*10d0*/  FMUL R21, R16, UR6 ;  /* 0x0000000610157c20 */ /* 0x002fca0008400000 */
[----:B------:R1:W-:Y:S04]  /*10e0*/  STG.E desc[UR4][R8.64+-0x400], R21 ;  /* 0xfffc001508007986 */ /* 0x0003e8000c101904 */
[----:B------:R-:W2:Y:S01]  /*10f0*/  LDG.E R16, desc[UR4][R10.64+-0x200] ;  /* 0xfffe00040a107981 */ /* 0x000ea2000c1e1900 */
[----:B------:R-:W-:Y:S01]  /*1100*/  MOV R19, 0x0 ;  /* 0x0000000000137802 */ /* 0x000fe20000000f00 */
[----:B------:R-:W-:Y:S02]  /*1110*/  IMAD.MOV.U32 R18, RZ, RZ, 0x600 ;  /* 0x00000600ff127424 */ /* 0x000fe400078e00ff */
[----:B--2---:R-:W-:-:S05]  /*1120*/  FMUL R23, R16, UR6 ;  /* 0x0000000610177c20 */ /* 0x004fca0008400000 */
[----:B------:R2:W-:Y:S04]  /*1130*/  STG.E desc[UR4][R8.64+-0x200], R23 ;  /* 0xfffe001708007986 */ /* 0x0005e8000c101904 */
[----:B------:R-:W3:Y:S01]  /*1140*/  LDG.E R22, desc[UR4][R10.64] ;  /* 0x000000040a167981 */ /* 0x000ee2000c1e1900 */
[----:B------:R-:W-:-:S03]  /*1150*/  IMAD.WIDE R18, R12, 0x4, R18 ;  /* 0x000000040c127825 */ /* 0x000fc600078e0212 */
[----:B------:R-:W-:-:S04]  /*1160*/  IADD3 R16, P1, PT, R18, R4, RZ ;  /* 0x0000000412107210 */ /* 0x000fc80007f3e0ff */
[----:B0-----:R-:W-:Y:S01]  /*1170*/  IADD3.X R17, PT, PT, R19, R5, RZ, P1, !PT ;  /* 0x0000000513117210 */ /* 0x001fe20000ffe4ff */
[----:B---3--:R-:W-:-:S05]  /*1180*/  FMUL R25, R22, UR6 ;  /* 0x0000000616197c20 */ /* 0x008fca0008400000 */
[----:B------:R0:W-:Y:S04]  /*1190*/  STG.E desc[UR4][R8.64], R25 ;  /* 0x0000001908007986 */ /* 0x0001e8000c101904 */
[----:B-1----:R-:W3:Y:S01]  /*11a0*/  LDG.E R21, desc[UR4][R16.64+-0x600] ;  /* 0xfffa000410157981 */ /* 0x002ee2000c1e1900 */
[----:B------:R-:W-:-:S05]  /*11b0*/  IADD3 R18, P1, PT, R18, R2, RZ ;  /* 0x0000000212127210 */ /* 0x000fca0007f3e0ff */
[----:B------:R-:W-:Y:S02]  /*11c0*/  IMAD.X R19, R19, 0x1, R3, P1 ;  /* 0x0000000113137824 */ /* 0x000fe400008e0603 */
[----:B---3--:R-:W-:-:S05]  /*11d0*/  FMUL R21, R21, UR6 ;  /* 0x0000000615157c20 */ /* 0x008fca0008400000 */
[----:B------:R1:W-:Y:S04]  /*11e0*/  STG.E desc[UR4][R18.64+-0x600], R21 ;  /* 0xfffa001512007986 */ /* 0x0003e8000c101904 */
[----:B------:R-:W3:Y:S02]  /*11f0*/  LDG.E R10, desc[UR4][R16.64+-0x400] ;  /* 0xfffc0004100a7981 */ /* 0x000ee4000c1e1900 */
[----:B---3--:R-:W-:-:S05]  /*1200*/  FMUL R11, R10, UR6 ;  /* 0x000000060a0b7c20 */ /* 0x008fca0008400000 */
[----:B------:R3:W-:Y:S04]  /*1210*/  STG.E desc[UR4][R18.64+-0x400], R11 ;  /* 0xfffc000b12007986 */ /* 0x0007e8000c101904 */
[----:B------:R-:W2:Y:S02]  /*1220*/  LDG.E R10, desc[UR4][R16.64+-0x200] ;  /* 0xfffe0004100a7981 */ /* 0x000ea4000c1e1900 */
[----:B--2---:R-:W-:-:S05]  /*1230*/  FMUL R23, R10, UR6 ;  /* 0x000000060a177c20 */ /* 0x004fca0008400000 */
[----:B------:R2:W-:Y:S04]  /*1240*/  STG.E desc[UR4][R18.64+-0x200], R23 ;  /* 0xfffe001712007986 */ /* 0x0005e8000c101904 */
[----:B0-----:R-:W4:Y:S02]  /*1250*/  LDG.E R8, desc[UR4][R16.64] ;  /* 0x0000000410087981 */ /* 0x001f24000c1e1900 */
[----:B----4-:R-:W-:-:S05]  /*1260*/  FMUL R9, R8, UR6 ;  /* 0x0000000608097c20 */ /* 0x010fca0008400000 */
[----:B------:R4:W-:Y:S04]  /*1270*/  STG.E desc[UR4][R18.64], R9 ;  /* 0x0000000912007986 */ /* 0x0009e8000c101904 */
[----:B------:R-:W1:Y:S02]  /*1280*/  LDG.E R8, desc[UR4][R16.64+0x200] ;  /* 0x0002000410087981 */ /* 0x000e64000c1e1900 */
[----:B-1----:R-:W-:-:S05]  /*1290*/  FMUL R21, R8, UR6 ;  /* 0x0000000608157c20 */ /* 0x002fca0008400000 */
[----:B------:R4:W-:Y:S04]  /*12a0*/  STG.E desc[UR4][R18.64+0x200], R21 ;  /* 0x0002001512007986 */ /* 0x0009e8000c101904 */
[----:B------:R-:W3:Y:S02]  /*12b0*/  LDG.E R8, desc[UR4][R16.64+0x400] ;  /* 0x0004000410087981 */ /* 0x000ee4000c1e1900 */
[----:B---3--:R-:W-:-:S05]  /*12c0*/  FMUL R11, R8, UR6 ;  /* 0x00000006080b7c20 */ /* 0x008fca0008400000 */
[----:B------:R4:W-:Y:S04]  /*12d0*/  STG.E desc[UR4][R18.64+0x400], R11 ;  /* 0x0004000b12007986 */ /* 0x0009e8000c101904 */
[----:B------:R-:W2:Y:S01]  /*12e0*/  LDG.E R8, desc[UR4][R16.64+0x600] ;  /* 0x0006000410087981 */ /* 0x000ea2000c1e1900 */
[----:B------:R-:W-:Y:S01]  /*12f0*/  IADD3 R14, PT, PT, R14, 0x10, RZ ;  /* 0x000000100e0e7810 */ /* 0x000fe20007ffe0ff */
[----:B------:R-:W-:Y:S01]  /*1300*/  VIADD R12, R12, 0x800 ;  /* 0x000008000c0c7836 */ /* 0x000fe20000000000 */
[----:B------:R-:W-:Y:S02]  /*1310*/  IADD3 R13, P2, PT, R13, 0x2000, RZ ;  /* 0x000020000d0d7810 */ /* 0x000fe40007f5e0ff */
[----:B------:R-:W-:Y:S02]  /*1320*/  ISETP.NE.AND P1, PT, R14, RZ, PT ;  /* 0x000000ff0e00720c */ /* 0x000fe40003f25270 */
[----:B------:R-:W-:Y:S01]  /*1330*/  IADD3.X R15, PT, PT, RZ, R15, RZ, P2, !PT ;  /* 0x0000000fff0f7210 */ /* 0x000fe200017fe4ff */
[----:B--2---:R-:W-:-:S05]  /*1340*/  FMUL R23, R8, UR6 ;  /* 0x0000000608177c20 */ /* 0x004fca0008400000 */
[----:B------:R4:W-:Y:S05]  /*1350*/  STG.E desc[UR4][R18.64+0x600], R23 ;  /* 0x0006001712007986 */ /* 0x0009ea000c101904 */
[----:B------:R-:W-:Y:S05]  /*1360*/  @P1 BRA `(.L_x_49) ;  /* 0xfffffff800fc1947 */ /* 0x000fea000383ffff */
.L_x_48:
[----:B------:R-:W-:Y:S05]  /*1370*/  @!P0 EXIT ;  /* 0x000000000000894d */ /* 0x000fea0003800000 */
[----:B------:R-:W-:Y:S02]  /*1380*/  ISETP.GE.U32.AND P0, PT, R20, 0x8, PT ;  /* 0x000000081400780c */ /* 0x000fe40003f06070 */
[----:B------:R-:W-:-:S04]  /*1390*/  LOP3.LUT R14, R0, 0x7, RZ, 0xc0, !PT ;  /* 0x00000007000e7812 */ /* 0x000fc800078ec0ff */
[----:B------:R-:W-:-:S07]  /*13a0*/  ISETP.NE.AND P1, PT, R14, RZ, PT ;  /* 0x000000ff0e00720c */ /* 0x000fce0003f25270 */
[----:B------:R-:W-:Y:S06]  /*13b0*/  @!P0 BRA `(.L_x_50) ;  /* 0x0000000000748947 */ /* 0x000fec0003800000 */
[----:B----4-:R-:W-:Y:S01]  /*13c0*/  LEA R11, R6, R7, 0x7 ;  /* 0x00000007060b7211 */ /* 0x010fe200078e38ff */
[----:B------:R-:W0:Y:S04]  /*13d0*/  LDCU UR6, c[0x0][0x38c] ;  /* 0x00007180ff0677ac */ /* 0x000e280008000800 */
[----:B------:R-:W-:-:S05]  /*13e0*/  IMAD.WIDE R8, R11, 0x4, R4 ;  /* 0x000000040b087825 */ /* 0x000fca00078e0204 */
[----:B------:R-:W0:Y:S01]  /*13f0*/  LDG.E R12, desc[UR4][R8.64] ;  /* 0x00000004080c7981 */ /* 0x000e22000c1e1900 */
[----:B------:R-:W-:-:S04]  /*1400*/  IMAD.WIDE R10, R11, 0x4, R2 ;  /* 0x000000040b0a7825 */ /* 0x000fc800078e0202 */
[----:B0-----:R-:W-:-:S05]  /*1410*/  FMUL R13, R12, UR6 ;  /* 0x000000060c0d7c20 */ /* 0x001fca0008400000 */
[----:B------:R0:W-:Y:S04]  /*1420*/  STG.E desc[UR4][R10.64], R13 ;  /* 0x0000000d0a007986 */ /* 0x0001e8000c101904 */
[----:B------:R-:W2:Y:S02]  /*1430*/  LDG.E R12, desc[UR4][R8.64+0x200] ;  /* 0x00020004080c7981 */ /* 0x000ea4000c1e1900 */
[----:B--2---:R-:W-:-:S05]  /*1440*/  FMUL R15, R12, UR6 ;  /* 0x000000060c0f7c20 */ /* 0x004fca0008400000 */
[----:B------:R1:W-:Y:S04]  /*1450*/  STG.E desc[UR4][R10.64+0x200], R15 ;  /* 0x0002000f0a007986 */ /* 0x0003e8000c101904 */
[----:B------:R-:W2:Y:S02]  /*1460*/  LDG.E R12, desc[UR4][R8.64+0x400] ;  /* 0x00040004080c7981 */ /* 0x000ea4000c1e1900 */
[----:B--2---:R-:W-:-:S05]  /*1470*/  FMUL R17, R12, UR6 ;  /* 0x000000060c117c20 */ /* 0x004fca0008400000 */
[----:B------:R2:W-:Y:S04]  /*1480*/  STG.E desc[UR4][R10.64+0x400], R17 ;  /* 0x000400110a007986 */ /* 0x0005e8000c101904 */
[----:B------:R-:W3:Y:S02]  /*1490*/  LDG.E R12, desc[UR4][R8.64+0x600] ;  /* 0x00060004080c7981 */ /* 0x000ee4000c1e1900 */
[----:B---3--:R-:W-:-:S05]  /*14a0*/  FMUL R19, R12, UR6 ;  /* 0x000000060c137c20 */ /* 0x008fca0008400000 */
[----:B------:R3:W-:Y:S04]  /*14b0*/  STG.E desc[UR4][R10.64+0x600], R19 ;  /* 0x000600130a007986 */ /* 0x0007e8000c101904 */
[----:B------:R-:W0:Y:S02]  /*14c0*/  LDG.E R12, desc[UR4][R8.64+0x800] ;  /* 0x00080004080c7981 */ /* 0x000e24000c1e1900 */
[----:B0-----:R-:W-:-:S05]  /*14d0*/  FMUL R13, R12, UR6 ;  /* 0x000000060c0d7c20 */ /* 0x001fca0008400000 */
[----:B------:R0:W-:Y:S04]  /*14e0*/  STG.E desc[UR4][R10.64+0x800], R13 ;  /* 0x0008000d0a007986 */ /* 0x0001e8000c101904 */
[----:B------:R-:W1:Y:S02]  /*14f0*/  LDG.E R12, desc[UR4][R8.64+0xa00] ;  /* 0x000a0004080c7981 */ /* 0x000e64000c1e1900 */
[----:B-1----:R-:W-:-:S05]  /*1500*/  FMUL R15, R12, UR6 ;  /* 0x000000060c0f7c20 */ /* 0x002fca0008400000 */
[----:B------:R0:W-:Y:S04]  /*1510*/  STG.E desc[UR4][R10.64+0xa00], R15 ;  /* 0x000a000f0a007986 */ /* 0x0001e8000c101904 */
[----:B------:R-:W2:Y:S02]  /*1520*/  LDG.E R12, desc[UR4][R8.64+0xc00] ;  /* 0x000c0004080c7981 */ /* 0x000ea4000c1e1900 */
[----:B--2---:R-:W-:-:S05]  /*1530*/  FMUL R17, R12, UR6 ;  /* 0x000000060c117c20 */ /* 0x004fca0008400000 */
[----:B------:R0:W-:Y:S04]  /*1540*/  STG.E desc[UR4][R10.64+0xc00], R17 ;  /* 0x000c00110a007986 */ /* 0x0001e8000c101904 */
[----:B------:R-:W3:Y:S01]  /*1550*/  LDG.E R12, desc[UR4][R8.64+0xe00] ;  /* 0x000e0004080c7981 */ /* 0x000ee2000c1e1900 */
[----:B------:R-:W-:Y:S01]  /*1560*/  IADD3 R6, PT, PT, R6, 0x8, RZ ;  /* 0x0000000806067810 */ /* 0x000fe20007ffe0ff */
[----:B---3--:R-:W-:-:S05]  /*1570*/  FMUL R19, R12, UR6 ;  /* 0x000000060c137c20 */ /* 0x008fca0008400000 */
[----:B------:R0:W-:Y:S02]  /*1580*/  STG.E desc[UR4][R10.64+0xe00], R19 ;  /* 0x000e00130a007986 */ /* 0x0001e4000c101904 */
.L_x_50:
[----:B------:R-:W-:Y:S05]  /*1590*/  @!P1 EXIT ;  /* 0x000000000000994d */ /* 0x000fea0003800000 */
[----:B------:R-:W-:Y:S02]  /*15a0*/  ISETP.GE.U32.AND P0, PT, R14, 0x4, PT ;  /* 0x000000040e00780c */ /* 0x000fe40003f06070 */
[----:B------:R-:W-:-:S04]  /*15b0*/  LOP3.LUT R12, R0, 0x3, RZ, 0xc0, !PT ;  /* 0x00000003000c7812 */ /* 0x000fc800078ec0ff */
[----:B------:R-:W-:-:S07]  /*15c0*/  ISETP.NE.AND P1, PT, R12, RZ, PT ;  /* 0x000000ff0c00720c */ /* 0x000fce0003f25270 */
[----:B------:R-:W-:Y:S06]  /*15d0*/  @!P0 BRA `(.L_x_51) ;  /* 0x0000000000448947 */ /* 0x000fec0003800000 */
[----:B----4-:R-:W-:Y:S01]  /*15e0*/  IMAD R9, R6, 0x80, R7 ;  /* 0x0000008006097824 */ /* 0x010fe200078e0207 */
[----:B------:R-:W1:Y:S03]  /*15f0*/  LDCU UR6, c[0x0][0x38c] ;  /* 0x00007180ff0677ac */ /* 0x000e660008000800 */
[----:B0-----:R-:W-:-:S05]  /*1600*/  IMAD.WIDE R10, R9, 0x4, R4 ;  /* 0x00000004090a7825 */ /* 0x001fca00078e0204 */
[----:B------:R-:W1:Y:S01]  /*1610*/  LDG.E R0, desc[UR4][R10.64] ;  /* 0x000000040a007981 */ /* 0x000e62000c1e1900 */
[----:B------:R-:W-:-:S04]  /*1620*/  IMAD.WIDE R8, R9, 0x4, R2 ;  /* 0x0000000409087825 */ /* 0x000fc800078e0202 */
[----:B-1----:R-:W-:-:S05]  /*1630*/  FMUL R13, R0, UR6 ;  /* 0x00000006000d7c20 */ /* 0x002fca0008400000 */
[----:B------:R1:W-:Y:S04]  /*1640*/  STG.E desc[UR4][R8.64], R13 ;  /* 0x0000000d08007986 */ /* 0x0003e8000c101904 */
[----:B------:R-:W2:Y:S02]  /*1650*/  LDG.E R0, desc[UR4][R10.64+0x200] ;  /* 0x000200040a007981 */ /* 0x000ea4000c1e1900 */
[----:B--2---:R-:W-:-:S05]  /*1660*/  FMUL R15, R0, UR6 ;  /* 0x00000006000f7c20 */ /* 0x004fca0008400000 */
[----:B------:R1:W-:Y:S04]  /*1670*/  STG.E desc[UR4][R8.64+0x200], R15 ;  /* 0x0002000f08007986 */ /* 0x0003e8000c101904 */
[----:B------:R-:W2:Y:S02]  /*1680*/  LDG.E R0, desc[UR4][R10.64+0x400] ;  /* 0x000400040a007981 */ /* 0x000ea4000c1e1900 */
[----:B--2---:R-:W-:-:S05]  /*1690*/  FMUL R17, R0, UR6 ;  /* 0x0000000600117c20 */ /* 0x004fca0008400000 */
[----:B------:R1:W-:Y:S04]  /*16a0*/  STG.E desc[UR4][R8.64+0x400], R17 ;  /* 0x0004001108007986 */ /* 0x0003e8000c101904 */
[----:B------:R-:W2:Y:S01]  /*16b0*/  LDG.E R0, desc[UR4][R10.64+0x600] ;  /* 0x000600040a007981 */ /* 0x000ea2000c1e1900 */
[----:B------:R-:W-:Y:S01]  /*16c0*/  IADD3 R6, PT, PT, R6, 0x4, RZ ;  /* 0x0000000406067810 */ /* 0x000fe20007ffe0ff */
[----:B--2---:R-:W-:-:S05]  /*16d0*/  FMUL R19, R0, UR6 ;  /* 0x0000000600137c20 */ /* 0x004fca0008400000 */
[----:B------:R1:W-:Y:S02]  /*16e0*/  STG.E desc[UR4][R8.64+0x600], R19 ;  /* 0x0006001308007986 */ /* 0x0003e4000c101904 */
.L_x_51:
[----:B------:R-:W-:Y:S05]  /*16f0*/  @!P1 EXIT ;  /* 0x000000000000994d */ /* 0x000fea0003800000 */
[----:B0---4-:R-:W-:Y:S01]  /*1700*/  LEA R11, R6, R7, 0x7 ;  /* 0x00000007060b7211 */ /* 0x011fe200078e38ff */
[----:B------:R-:W-:Y:S01]  /*1710*/  IMAD.MOV R0, RZ, RZ, -R12 ;  /* 0x000000ffff007224 */ /* 0x000fe200078e0a0c */
[----:B------:R-:W0:Y:S06]  /*1720*/  LDCU UR6, c[0x0][0x38c] ;  /* 0x00007180ff0677ac */ /* 0x000e2c0008000800 */
.L_x_52:
[----:B-1----:R-:W-:-:S06]  /*1730*/  IMAD.WIDE R8, R11, 0x4, R4 ;  /* 0x000000040b087825 */ /* 0x002fcc00078e0204 */
[----:B0-----:R-:W0:Y:S01]  /*1740*/  LDG.E R8, desc[UR4][R8.64] ;  /* 0x0000000408087981 */ /* 0x001e22000c1e1900 */
[----:B------:R-:W-:Y:S01]  /*1750*/  IADD3 R0, PT, PT, R0, 0x1, RZ ;  /* 0x0000000100007810 */ /* 0x000fe20007ffe0ff */
[----:B------:R-:W-:-:S03]  /*1760*/  IMAD.WIDE R6, R11, 0x4, R2 ;  /* 0x000000040b067825 */ /* 0x000fc600078e0202 */
[----:B------:R-:W-:Y:S01]  /*1770*/  ISETP.NE.AND P0, PT, R0, RZ, PT ;  /* 0x000000ff0000720c */ /* 0x000fe20003f05270 */
[----:B0-----:R-:W-:-:S05]  /*1780*/  FMUL R13, R8, UR6 ;  /* 0x00000006080d7c20 */ /* 0x001fca0008400000 */
[----:B------:R0:W-:Y:S07]  /*1790*/  STG.E desc[UR4][R6.64], R13 ;  /* 0x0000000d06007986 */ /* 0x0001ee000c101904 */
[----:B------:R-:W-:Y:S05]  /*17a0*/  @!P0 EXIT ;  /* 0x000000000000894d */ /* 0x000fea0003800000 */
[----:B------:R-:W-:Y:S01]  /*17b0*/  IADD3 R11, PT, PT, R11, 0x80, RZ ;  /* 0x000000800b0b7810 */ /* 0x000fe20007ffe0ff */
[----:B------:R-:W-:Y:S06]  /*17c0*/  BRA `(.L_x_52) ;  /* 0xfffffffc00d87947 */ /* 0x000fec000383ffff */
.L_x_53:
        /* <DEDUP_REMOVED lines=11> */
.L_x_79:


//--------------------- .text._ZN3cub18CUB_300001_SM_10006detail9transform16transform_kernelINS2_10policy_hubILb1EN4cuda3std3__45tupleIJN6thrust24THRUST_300001_SM_1000_NS6detail15normal_iteratorINSA_10device_ptrIfEEEEEEEE10policy1000Ei13range_functorSF_JPfEEEvT0_iT1_T2_DpNS2_10kernel_argIT3_EE --------------------------
	.section	.text._ZN3cub18CUB_300001_SM_10006detail9transform16transform_kernelINS2_10policy_hubILb1EN4cuda3std3__45tupleIJN6thrust24THRUST_300001_SM_1000_NS6detail15normal_iteratorINSA_10device_ptrIfEEEEEEEE10policy1000Ei13range_functorSF_JPfEEEvT0_iT1_T2_DpNS2_10kernel_argIT3_EE,"ax",@progbits
	.align	128
        .global         _ZN3cub18CUB_300001_SM_10006detail9transform16transform_kernelINS2_10policy_hubILb1EN4cuda3std3__45tupleIJN6thrust24THRUST_300001_SM_1000_NS6detail15normal_iteratorINSA_10device_ptrIfEEEEEEEE10policy1000Ei13range_functorSF_JPfEEEvT0_iT1_T2_DpNS2_10kernel_argIT3_EE
        .type           _ZN3cub18CUB_300001_SM_10006detail9transform16transform_kernelINS2_10policy_hubILb1EN4cuda3std3__45tupleIJN6thrust24THRUST_300001_SM_1000_NS6detail15normal_iteratorINSA_10device_ptrIfEEEEEEEE10policy1000Ei13range_functorSF_JPfEEEvT0_iT1_T2_DpNS2_10kernel_argIT3_EE,@function
        .size           _ZN3cub18CUB_300001_SM_10006detail9transform16transform_kernelINS2_10policy_hubILb1EN4cuda3std3__45tupleIJN6thrust24THRUST_300001_SM_1000_NS6detail15normal_iteratorINSA_10device_ptrIfEEEEEEEE10policy1000Ei13range_functorSF_JPfEEEvT0_iT1_T2_DpNS2_10kernel_argIT3_EE,(.L_x_80 - _ZN3cub18CUB_300001_SM_10006detail9transform16transform_kernelINS2_10policy_hubILb1EN4cuda3std3__45tupleIJN6thrust24THRUST_300001_SM_1000_NS6detail15normal_iteratorINSA_10device_ptrIfEEEEEEEE10policy1000Ei13range_functorSF_JPfEEEvT0_iT1_T2_DpNS2_10kernel_argIT3_EE)
        .other          _ZN3cub18CUB_300001_SM_10006detail9transform16transform_kernelINS2_10policy_hubILb1EN4cuda3std3__45tupleIJN6thrust24THRUST_300001_SM_1000_NS6detail15normal_iteratorINSA_10device_ptrIfEEEEEEEE10policy1000Ei13range_functorSF_JPfEEEvT0_iT1_T2_DpNS2_10kernel_argIT3_EE,@"STO_CUDA_ENTRY STV_DEFAULT"
_ZN3cub18CUB_300001_SM_10006detail9transform16transform_kernelINS2_10policy_hubILb1EN4cuda3std3__45tupleIJN6thrust24THRUST_300001_SM_1000_NS6detail15normal_iteratorINSA_10device_ptrIfEEEEEEEE10policy1000Ei13range_functorSF_JPfEEEvT0_iT1_T2_DpNS2_10kernel_argIT3_EE:
.text._ZN3cub18CUB_300001_SM_10006detail9transform16transform_kernelINS2_10policy_hubILb1EN4cuda3std3__45tupleIJN6thrust24THRUST_300001_SM_1000_NS6detail15normal_iteratorINSA_10device_ptrIfEEEEEEEE10policy1000Ei13range_functorSF_JPfEEEvT0_iT1_T2_DpNS2_10kernel_argIT3_EE:
[----:B------:R-:W-:Y:S08]  /*0000*/  LDC R1, c[0x0][0x37c] ;  /* 0x0000df00ff017b82 */ /* 0x000ff00000000800 */
[----:B------:R-:W0:Y:S01]  /*0010*/  LDC.64 R8, c[0x0][0x380] ;  /* 0x0000e000ff087b82 */ /* 0x000e220000000a00 */
[----:B------:R-:W1:Y:S01]  /*0020*/  S2R R0, SR_TID.X ;  /* 0x0000000000007919 */ /* 0x000e620000002100 */
[----:B------:R-:W2:Y:S01]  /*0030*/  LDCU.64 UR6, c[0x0][0x358] ;  /* 0x00006b00ff0677ac */ /* 0x000ea20008000a00 */
[----:B------:R-:W-:Y:S05]  /*0040*/  BSSY.RECONVERGENT B0, `(.L_x_54) ;  /* 0x0000016000007945 */ /* 0x000fea0003800200 */
[----:B------:R-:W3:Y:S08]  /*0050*/  S2UR UR4, SR_CTAID.X ;  /* 0x00000000000479c3 */ /* 0x000ef00000002500 */
[----:B------:R-:W4:Y:S01]  /*0060*/  LDC.64 R2, c[0x0][0x398] ;  /* 0x0000e600ff027b82 */ /* 0x000f220000000a00 */
[----:B0-----:R-:W-:-:S07]  /*0070*/  SHF.L.U32 R7, R9, 0x7, RZ ;  /* 0x0000000709077819 */ /* 0x001fce00000006ff */
[----:B------:R-:W0:Y:S01]  /*0080*/  LDC.64 R4, c[0x0][0x390] ;  /* 0x0000e400ff047b82 */ /* 0x000e220000000a00 */
[----:B---3--:R-:W-:Y:S01]  /*0090*/  IMAD R13, R7, UR4, RZ ;  /* 0x00000004070d7c24 */ /* 0x008fe2000f8e02ff */
[----:B-1----:R-:W-:-:S04]  /*00a0*/  SHF.L.U32 R15, R0, 0x7, RZ ;  /* 0x00000007000f7819 */ /* 0x002fc800000006ff */
[----:B------:R-:W-:-:S04]  /*00b0*/  IADD3 R8, PT, PT, -R13, R8, RZ ;  /* 0x000000080d087210 */ /* 0x000fc80007ffe1ff */
[CC--:B------:R-:W-:Y:S02]  /*00c0*/  VIMNMX R6, PT, PT, R7.reuse, R8.reuse, PT ;  /* 0x0000000807067248 */ /* 0x0c0fe40003fe0100 */
[----:B------:R-:W-:Y:S02]  /*00d0*/  ISETP.GT.AND P0, PT, R7, R8, PT ;  /* 0x000000080700720c */ /* 0x000fe40003f04270 */
[----:B------:R-:W-:-:S04]  /*00e0*/  SHF.L.U32 R12, R6, 0x2, RZ ;  /* 0x00000002060c7819 */ /* 0x000fc800000006ff */
[----:B------:R-:W-:-:S13]  /*00f0*/  ISETP.GE.AND P1, PT, R15, R12, PT ;  /* 0x0000000c0f00720c */ /* 0x000fda0003f26270 */
[----:B--2-4-:R-:W-:Y:S05]  /*0100*/  @P1 BRA `(.L_x_55) ;  /* 0x0000000000241947 */ /* 0x014fea0003800000 */
[----:B------:R-:W1:Y:S02]  /*0110*/  LDC.64 R10, c[0x0][0x398] ;  /* 0x0000e600ff0a7b82 */ /* 0x000e640000000a00 */
[----:B-1----:R-:W-:-:S04]  /*0120*/  IMAD.WIDE.U32 R10, R0, 0x80, R10 ;  /* 0x00000080000a7825 */ /* 0x002fc800078e000a */
[----:B------:R-:W-:-:S07]  /*0130*/  IMAD.WIDE R10, R13, 0x4, R10 ;  /* 0x000000040d0a7825 */ /* 0x000fce00078e020a */
.L_x_56:
[----:B------:R-:W-:Y:S01]  /*0140*/  VIADD R15, R15, 0x4000 ;  /* 0x000040000f0f7836 */ /* 0x000fe20000000000 */
[----:B------:R1:W-:Y:S04]  /*0150*/  CCTL.E.PF2 [R10] ;  /* 0x000000000a00798f */ /* 0x0003e80000800100 */
[----:B------:R-:W-:Y:S02]  /*0160*/  ISETP.GE.AND P1, PT, R15, R12, PT ;  /* 0x0000000c0f00720c */ /* 0x000fe40003f26270 */
[----:B-1----:R-:W-:-:S04]  /*0170*/  IADD3 R10, P2, PT, R10, 0x4000, RZ ;  /* 0x000040000a0a7810 */ /* 0x002fc80007f5e0ff */
[----:B------:R-:W-:-:S07]  /*0180*/  IADD3.X R11, PT, PT, RZ, R11, RZ, P2, !PT ;  /* 0x0000000bff0b7210 */ /* 0x000fce00017fe4ff */
[----:B------:R-:W-:Y:S05]  /*0190*/  @!P1 BRA `(.L_x_56) ;  /* 0xfffffffc00e89947 */ /* 0x000fea000383ffff */
.L_x_55:
[----:B------:R-:W-:Y:S05]  /*01a0*/  BSYNC.RECONVERGENT B0 ;  /* 0x0000000000007941 */ /* 0x000fea0003800200 */
.L_x_54:
[----:B------:R-:W-:-:S04]  /*01b0*/  IMAD.WIDE R2, R13, 0x4, R2 ;  /* 0x000000040d027825 */ /* 0x000fc800078e0202 */
[----:B0-----:R-:W-:Y:S01]  /*01c0*/  IMAD.WIDE R4, R13, 0x4, R4 ;  /* 0x000000040d047825 */ /* 0x001fe200078e0204 */
[----:B------:R-:W-:Y:S06]  /*01d0*/  @P0 BRA `(.L_x_57) ;  /* 0x0000000800540947 */ /* 0x000fec0003800000 */
        /* <DEDUP_REMOVED lines=11> */
[----:B------:R-:W-:Y:S02]  /*0290*/  LOP3.LUT R13, R14, 0x1000, RZ, 0xfc, !PT ;  /* 0x000010000e0d7812 */ /* 0x000fe400078efcff */
[----:B------:R-:W-:-:S07]  /*02a0*/  IADD3 R12, PT, PT, -R7, RZ, RZ ;  /* 0x000000ff070c7210 */ /* 0x000fce0007ffe1ff */
.L_x_59:
[----:B------:R-:W-:-:S05]  /*02b0*/  IADD3 R10, P1, PT, R2, R13, RZ ;  /* 0x0000000d020a7210 */ /* 0x000fca0007f3e0ff */
[----:B----4-:R-:W-:-:S05]  /*02c0*/  IMAD.X R11, R3, 0x1, R15, P1 ;  /* 0x00000001030b7824 */ /* 0x010fca00008e060f */
        /* <DEDUP_REMOVED lines=24> */
[----:B------:R-:W-:Y:S01]  /*0450*/  HFMA2 R19, -RZ, RZ, 0, 0 ;  /* 0x00000000ff137431 */ /* 0x000fe200000001ff */
[----:B------:R-:W-:Y:S01]  /*0460*/  MOV R18, 0x600 ;  /* 0x0000060000127802 */ /* 0x000fe20000000f00 */
        /* <DEDUP_REMOVED lines=8> */
[----:B------:R-:W1:Y:S01]  /*04f0*/  LDG.E R14, desc[UR6][R16.64+-0x600] ;  /* 0xfffa0006100e7981 */ /* 0x000e62000c1e1900 */
[----:B------:R-:W-:-:S05]  /*0500*/  IADD3 R18, P1, PT, R4, R18, RZ ;  /* 0x0000001204127210 */ /* 0x000fca0007f3e0ff */
[----:B------:R-:W-:Y:S02]  /*0510*/  IMAD.X R19, R5, 0x1, R19, P1 ;  /* 0x0000000105137824 */ /* 0x000fe400008e0613 */
[----:B-1----:R-:W-:-:S05]  /*0520*/  FMUL R21, R14, UR4 ;  /* 0x000000040e157c20 */ /* 0x002fca0008400000 */
        /* <DEDUP_REMOVED lines=17> */
[----:B------:R-:W-:Y:S02]  /*0640*/  IADD3 R12, PT, PT, R12, 0x10, RZ ;  /* 0x000000100c0c7810 */ /* 0x000fe40007ffe0ff */
[----:B------:R-:W-:Y:S02]  /*0650*/  IADD3 R13, P2, PT, R13, 0x2000, RZ ;  /* 0x000020000d0d7810 */ /* 0x000fe40007f5e0ff */
[----:B------:R-:W-:Y:S02]  /*0660*/  ISETP.NE.AND P1, PT, R12, RZ, PT ;  /* 0x000000ff0c00720c */ /* 0x000fe40003f25270 */
[----:B------:R-:W-:-:S02]  /*0670*/  IADD3.X R15, PT, PT, RZ, R15, RZ, P2, !PT ;  /* 0x0000000fff0f7210 */ /* 0x000fc400017fe4ff */
[----:B------:R-:W-:Y:S01]  /*0680*/  IADD3 R6, PT, PT, R6, 0x800, RZ ;  /* 0x0000080006067810 */ /* 0x000fe20007ffe0ff */
[----:B--2---:R-:W-:-:S05]  /*0690*/  FMUL R23, R8, UR4 ;  /* 0x0000000408177c20 */ /* 0x004fca0008400000 */
[----:B------:R4:W-:Y:S03]  /*06a0*/  STG.E desc[UR6][R18.64+0x600], R23 ;  /* 0x0006001712007986 */ /* 0x0009e6000c101906 */
[----:B------:R-:W-:Y:S05]  /*06b0*/  @P1 BRA `(.L_x_59) ;  /* 0xfffffff800fc1947 */ /* 0x000fea000383ffff */
.L_x_58:
[----:B------:R-:W-:Y:S05]  /*06c0*/  @!P0 EXIT ;  /* 0x000000000000894d */ /* 0x000fea0003800000 */
[----:B------:R-:W0:Y:S01]  /*06d0*/  LDCU UR4, c[0x0][0x384] ;  /* 0x00007080ff0477ac */ /* 0x000e220008000800 */
[----:B------:R-:W-:Y:S01]  /*06e0*/  ISETP.GE.U32.AND P0, PT, R20, 0x8, PT ;  /* 0x000000081400780c */ /* 0x000fe20003f06070 */
[----:B0-----:R-:W-:-:S06]  /*06f0*/  ULOP3.LUT UR5, UR4, 0x7, URZ, 0xc0, !UPT ;  /* 0x0000000704057892 */ /* 0x001fcc000f8ec0ff */
[----:B------:R-:W-:-:S06]  /*0700*/  ISETP.NE.AND P1, PT, RZ, UR5, PT ;  /* 0x00000005ff007c0c */ /* 0x000fcc000bf25270 */
[----:B------:R-:W-:Y:S07]  /*0710*/  @!P0 BRA `(.L_x_60) ;  /* 0x0000000000748947 */ /* 0x000fee0003800000 */
        /* <DEDUP_REMOVED lines=26> */
[----:B------:R-:W-:Y:S02]  /*08c0*/  VIADD R7, R7, 0x8 ;  /* 0x0000000807077836 */ /* 0x000fe40000000000 */
[----:B---3--:R-:W-:-:S05]  /*08d0*/  FMUL R19, R6, UR8 ;  /* 0x0000000806137c20 */ /* 0x008fca0008400000 */
[----:B------:R0:W-:Y:S02]  /*08e0*/  STG.E desc[UR6][R10.64+0xe00], R19 ;  /* 0x000e00130a007986 */ /* 0x0001e4000c101906 */
.L_x_60:
[----:B------:R-:W-:Y:S05]  /*08f0*/  @!P1 EXIT ;  /* 0x000000000000994d */ /* 0x000fea0003800000 */
[----:B------:R-:W-:Y:S02]  /*0900*/  UISETP.GE.U32.AND UP0, UPT, UR5, 0x4, UPT ;  /* 0x000000040500788c */ /* 0x000fe4000bf06070 */
[----:B------:R-:W-:-:S06]  /*0910*/  ULOP3.LUT UR4, UR4, 0x3, URZ, 0xc0, !UPT ;  /* 0x0000000304047892 */ /* 0x000fcc000f8ec0ff */
[----:B------:R-:W-:Y:S01]  /*0920*/  ISETP.NE.AND P0, PT, RZ, UR4, PT ;  /* 0x00000004ff007c0c */ /* 0x000fe2000bf05270 */
[----:B------:R-:W-:-:S12]  /*0930*/  BRA.U !UP0, `(.L_x_61) ;  /* 0x0000000108447547 */ /* 0x000fd8000b800000 */
[----:B0---4-:R-:W-:Y:S01]  /*0940*/  LEA R11, R7, R0, 0x7 ;  /* 0x00000000070b7211 */ /* 0x011fe200078e38ff */
        /* <DEDUP_REMOVED lines=16> */
.L_x_61:
[----:B------:R-:W-:Y:S05]  /*0a50*/  @!P0 EXIT ;  /* 0x000000000000894d */ /* 0x000fea0003800000 */
[----:B01--4-:R-:W-:Y:S01]  /*0a60*/  LEA R11, R7, R0, 0x7 ;  /* 0x00000000070b7211 */ /* 0x013fe200078e38ff */
[----:B------:R-:W0:Y:S01]  /*0a70*/  LDCU UR5, c[0x0][0x388] ;  /* 0x00007100ff0577ac */ /* 0x000e220008000800 */
[----:B------:R-:W-:-:S12]  /*0a80*/  UIADD3 UR4, UPT, UPT, -UR4, URZ, URZ ;  /* 0x000000ff04047290 */ /* 0x000fd8000fffe1ff */
.L_x_62:
[----:B------:R-:W-:-:S06]  /*0a90*/  IMAD.WIDE R8, R11, 0x4, R2 ;  /* 0x000000040b087825 */ /* 0x000fcc00078e0202 */
[----:B------:R-:W0:Y:S01]  /*0aa0*/  LDG.E R8, desc[UR6][R8.64] ;  /* 0x0000000608087981 */ /* 0x000e22000c1e1900 */
[C---:B-1----:R-:W-:Y:S01]  /*0ab0*/  IMAD.WIDE R6, R11.reuse, 0x4, R4 ;  /* 0x000000040b067825 */ /* 0x042fe200078e0204 */
[----:B------:R-:W-:Y:S01]  /*0ac0*/  UIADD3 UR4, UPT, UPT, UR4, 0x1, URZ ;  /* 0x0000000104047890 */ /* 0x000fe2000fffe0ff */
[----:B------:R-:W-:-:S03]  /*0ad0*/  IADD3 R11, PT, PT, R11, 0x80, RZ ;  /* 0x000000800b0b7810 */ /* 0x000fc60007ffe0ff */
[----:B------:R-:W-:Y:S01]  /*0ae0*/  UISETP.NE.AND UP0, UPT, UR4, URZ, UPT ;  /* 0x000000ff0400728c */ /* 0x000fe2000bf05270 */
[----:B0-----:R-:W-:-:S05]  /*0af0*/  FMUL R13, R8, UR5 ;  /* 0x00000005080d7c20 */ /* 0x001fca0008400000 */
[----:B------:R1:W-:Y:S03]  /*0b00*/  STG.E desc[UR6][R6.64], R13 ;  /* 0x0000000d06007986 */ /* 0x0003e6000c101906 */
[----:B------:R-:W-:Y:S05]  /*0b10*/  BRA.U UP0, `(.L_x_62) ;  /* 0xfffffffd00dc7547 */ /* 0x000fea000b83ffff */
[----:B------:R-:W-:Y:S05]  /*0b20*/  EXIT ;  /* 0x000000000000794d */ /* 0x000fea0003800000 */
.L_x_57:
[----:B------:R-:W-:-:S13]  /*0b30*/  ISETP.GE.AND P0, PT, R9, 0x1, PT ;  /* 0x000000010900780c */ /* 0x000fda0003f06270 */
[----:B------:R-:W-:Y:S05]  /*0b40*/  @!P0 EXIT ;  /* 0x000000000000894d */ /* 0x000fea0003800000 */
[C---:B------:R-:W-:Y:S01]  /*0b50*/  ISETP.GE.U32.AND P0, PT, R9.reuse, 0x8, PT ;  /* 0x000000080900780c */ /* 0x040fe20003f06070 */
[----:B------:R-:W-:Y:S01]  /*0b60*/  IMAD.MOV.U32 R7, RZ, RZ, RZ ;  /* 0x000000ffff077224 */ /* 0x000fe200078e00ff */
[----:B------:R-:W-:-:S11]  /*0b70*/  LOP3.LUT R18, R9, 0x7, RZ, 0xc0, !PT ;  /* 0x0000000709127812 */ /* 0x000fd600078ec0ff */
[----:B------:R-:W-:Y:S05]  /*0b80*/  @!P0 BRA `(.L_x_63) ;  /* 0x0000000000f08947 */ /* 0x000fea0003800000 */
[----:B------:R-:W-:Y:S01]  /*0b90*/  LOP3.LUT R7, R9, 0x7ffffff8, RZ, 0xc0, !PT ;  /* 0x7ffffff809077812 */ /* 0x000fe200078ec0ff */
[----:B------:R-:W0:Y:S01]  /*0ba0*/  LDCU UR4, c[0x0][0x388] ;  /* 0x00007100ff0477ac */ /* 0x000e220008000800 */
[----:B------:R-:W-:-:S07]  /*0bb0*/  MOV R12, RZ ;  /* 0x000000ff000c7202 */ /* 0x000fce0000000f00 */
.L_x_66:
        /* <DEDUP_REMOVED lines=13> */
[----:B------:R-:W-:Y:S01]  /*0c90*/  IADD3 R21, PT, PT, R13, 0x100, RZ ;  /* 0x000001000d157810 */ /* 0x000fe20007ffe0ff */
[----:B------:R-:W-:-:S03]  /*0ca0*/  IMAD.WIDE R10, R19, 0x4, R4 ;  /* 0x00000004130a7825 */ /* 0x000fc600078e0204 */
[----:B------:R-:W-:Y:S01]  /*0cb0*/  ISETP.GE.AND P0, PT, R21, R6, PT ;  /* 0x000000061500720c */ /* 0x000fe20003f06270 */
[----:B------:R-:W-:Y:S02]  /*0cc0*/  VIADD R21, R13, 0x180 ;  /* 0x000001800d157836 */ /* 0x000fe40000000000 */
[----:B--2---:R-:W-:-:S10]  /*0cd0*/  @!P1 FMUL R19, R16, R23 ;  /* 0x0000001710139220 */ /* 0x004fd40000400000 */
        /* <DEDUP_REMOVED lines=8> */
[----:B------:R-:W-:-:S04]  /*0d60*/  IADD3 R17, PT, PT, R13, 0x200, RZ ;  /* 0x000002000d117810 */ /* 0x000fc80007ffe0ff */
[----:B------:R-:W-:Y:S01]  /*0d70*/  ISETP.GE.AND P0, PT, R17, R6, PT ;  /* 0x000000061100720c */ /* 0x000fe20003f06270 */
[----:B---3--:R-:W-:-:S12]  /*0d80*/  @!P1 FMUL R17, R14, R21 ;  /* 0x000000150e119220 */ /* 0x008fd80000400000 */
[----:B------:R-:W1:Y:S01]  /*0d90*/  @!P0 LDC R21, c[0x0][0x388] ;  /* 0x0000e200ff158b82 */ /* 0x000e620000000800 */
[----:B------:R3:W-:Y:S04]  /*0da0*/  @!P1 STG.E desc[UR6][R10.64+0x400], R17 ;  /* 0x000400110a009986 */ /* 0x0007e8000c101906 */
[----:B------:R-:W1:Y:S01]  /*0db0*/  @!P0 LDG.E R14, desc[UR6][R8.64+0x600] ;  /* 0x00060006080e8981 */ /* 0x000e62000c1e1900 */
[----:B--2---:R-:W-:-:S04]  /*0dc0*/  IADD3 R19, PT, PT, R13, 0x280, RZ ;  /* 0x000002800d137810 */ /* 0x004fc80007ffe0ff */
[----:B------:R-:W-:Y:S01]  /*0dd0*/  ISETP.GE.AND P1, PT, R19, R6, PT ;  /* 0x000000061300720c */ /* 0x000fe20003f26270 */
[----:B-1----:R-:W-:-:S12]  /*0de0*/  @!P0 FMUL R15, R14, R21 ;  /* 0x000000150e0f8220 */ /* 0x002fd80000400000 */
[----:B------:R-:W3:Y:S01]  /*0df0*/  @!P1 LDC R21, c[0x0][0x388] ;  /* 0x0000e200ff159b82 */ /* 0x000ee20000000800 */
[----:B------:R1:W-:Y:S04]  /*0e00*/  @!P0 STG.E desc[UR6][R10.64+0x600], R15 ;  /* 0x0006000f0a008986 */ /* 0x0003e8000c101906 */
[----:B------:R-:W3:Y:S01]  /*0e10*/  @!P1 LDG.E R14, desc[UR6][R8.64+0x800] ;  /* 0x00080006080e9981 */ /* 0x000ee2000c1e1900 */
[----:B------:R-:W-:-:S04]  /*0e20*/  IADD3 R19, PT, PT, R13, 0x300, RZ ;  /* 0x000003000d137810 */ /* 0x000fc80007ffe0ff */
[----:B------:R-:W-:-:S13]  /*0e30*/  ISETP.GE.AND P0, PT, R19, R6, PT ;  /* 0x000000061300720c */ /* 0x000fda0003f06270 */
[----:B------:R-:W2:Y:S01]  /*0e40*/  @!P0 LDC R19, c[0x0][0x388] ;  /* 0x0000e200ff138b82 */ /* 0x000ea20000000800 */
[----:B---3--:R-:W-:-:S05]  /*0e50*/  @!P1 FMUL R17, R14, R21 ;  /* 0x000000150e119220 */ /* 0x008fca0000400000 */
[----:B------:R1:W-:Y:S04]  /*0e60*/  @!P1 STG.E desc[UR6][R10.64+0x800], R17 ;  /* 0x000800110a009986 */ /* 0x0003e8000c101906 */
[----:B------:R-:W2:Y:S01]  /*0e70*/  @!P0 LDG.E R14, desc[UR6][R8.64+0xa00] ;  /* 0x000a0006080e8981 */ /* 0x000ea2000c1e1900 */
[----:B------:R-:W-:Y:S01]  /*0e80*/  IADD3 R13, PT, PT, R13, 0x380, RZ ;  /* 0x000003800d0d7810 */ /* 0x000fe20007ffe0ff */
[----:B------:R-:W-:Y:S01]  /*0e90*/  VIADD R12, R12, 0x8 ;  /* 0x000000080c0c7836 */ /* 0x000fe20000000000 */
[----:B------:R-:W-:Y:S04]  /*0ea0*/  BSSY.RECONVERGENT B0, `(.L_x_64) ;  /* 0x0000009000007945 */ /* 0x000fe80003800200 */
[----:B------:R-:W-:Y:S01]  /*0eb0*/  ISETP.NE.AND P1, PT, R12, R7, PT ;  /* 0x000000070c00720c */ /* 0x000fe20003f25270 */
[----:B--2---:R-:W-:-:S05]  /*0ec0*/  @!P0 FMUL R19, R14, R19 ;  /* 0x000000130e138220 */ /* 0x004fca0000400000 */
[----:B------:R1:W-:Y:S01]  /*0ed0*/  @!P0 STG.E desc[UR6][R10.64+0xa00], R19 ;  /* 0x000a00130a008986 */ /* 0x0003e2000c101906 */
[----:B------:R-:W-:-:S13]  /*0ee0*/  ISETP.GE.AND P0, PT, R13, R6, PT ;  /* 0x000000060d00720c */ /* 0x000fda0003f06270 */
[----:B-1----:R-:W-:Y:S05]  /*0ef0*/  @P0 BRA `(.L_x_65) ;  /* 0x00000000000c0947 */ /* 0x002fea0003800000 */
[----:B------:R-:W0:Y:S02]  /*0f00*/  LDG.E R8, desc[UR6][R8.64+0xc00] ;  /* 0x000c000608087981 */ /* 0x000e24000c1e1900 */
[----:B0-----:R-:W-:-:S05]  /*0f10*/  FMUL R13, R8, UR4 ;  /* 0x00000004080d7c20 */ /* 0x001fca0008400000 */
[----:B------:R1:W-:Y:S02]  /*0f20*/  STG.E desc[UR6][R10.64+0xc00], R13 ;  /* 0x000c000d0a007986 */ /* 0x0003e4000c101906 */
.L_x_65:
[----:B0-----:R-:W-:Y:S05]  /*0f30*/  BSYNC.RECONVERGENT B0 ;  /* 0x0000000000007941 */ /* 0x001fea0003800200 */
.L_x_64:
[----:B------:R-:W-:Y:S05]  /*0f40*/  @P1 BRA `(.L_x_66) ;  /* 0xfffffffc001c1947 */ /* 0x000fea000383ffff */
.L_x_63:
[----:B------:R-:W-:-:S13]  /*0f50*/  ISETP.NE.AND P0, PT, R18, RZ, PT ;  /* 0x000000ff1200720c */ /* 0x000fda0003f05270 */
[----:B------:R-:W-:Y:S05]  /*0f60*/  @!P0 EXIT ;  /* 0x000000000000894d */ /* 0x000fea0003800000 */
[----:B------:R-:W0:Y:S01]  /*0f70*/  LDC R8, c[0x0][0x384] ;  /* 0x0000e100ff087b82 */ /* 0x000e220000000800 */
[----:B------:R-:W-:Y:S02]  /*0f80*/  ISETP.GE.U32.AND P1, PT, R18, 0x4, PT ;  /* 0x000000041200780c */ /* 0x000fe40003f26070 */
[----:B0-----:R-:W-:-:S04]  /*0f90*/  LOP3.LUT R20, R8, 0x3, RZ, 0xc0, !PT ;  /* 0x0000000308147812 */ /* 0x001fc800078ec0ff */
[----:B------:R-:W-:-:S07]  /*0fa0*/  ISETP.NE.AND P0, PT, R20, RZ, PT ;  /* 0x000000ff1400720c */ /* 0x000fce0003f05270 */
[----:B------:R-:W-:Y:S06]  /*0fb0*/  @!P1 BRA `(.L_x_67) ;  /* 0x0000000000849947 */ /* 0x000fec0003800000 */
[----:B------:R-:W-:-:S04]  /*0fc0*/  LEA R9, R7, R0, 0x7 ;  /* 0x0000000007097211 */ /* 0x000fc800078e38ff */
        /* <DEDUP_REMOVED lines=12> */
[----:B------:R-:W-:Y:S01]  /*1090*/  IADD3 R23, PT, PT, R9, 0x100, RZ ;  /* 0x0000010009177810 */ /* 0x000fe20007ffe0ff */
        /* <DEDUP_REMOVED lines=15> */
[----:B-1----:R-:W-:-:S04]  /*1190*/  @!P1 IMAD.WIDE R10, R19, 0x4, R4 ;  /* 0x00000004130a9825 */ /* 0x002fc800078e0204 */
[----:B------:R-:W-:Y:S02]  /*11a0*/  VIADD R7, R7, 0x4 ;  /* 0x0000000407077836 */ /* 0x000fe40000000000 */
[----:B0-----:R-:W-:-:S05]  /*11b0*/  @!P1 FMUL R17, R14, R23 ;  /* 0x000000170e119220 */ /* 0x001fca0000400000 */
[----:B------:R2:W-:Y:S02]  /*11c0*/  @!P1 STG.E desc[UR6][R10.64], R17 ;  /* 0x000000110a009986 */ /* 0x0005e4000c101906 */
.L_x_67:
[----:B------:R-:W-:Y:S05]  /*11d0*/  @!P0 EXIT ;  /* 0x000000000000894d */ /* 0x000fea0003800000 */
[----:B------:R-:W-:Y:S02]  /*11e0*/  ISETP.NE.AND P1, PT, R20, 0x1, PT ;  /* 0x000000011400780c */ /* 0x000fe40003f25270 */
[----:B------:R-:W-:-:S04]  /*11f0*/  LOP3.LUT R8, R8, 0x1, RZ, 0xc0, !PT ;  /* 0x0000000108087812 */ /* 0x000fc800078ec0ff */
[----:B------:R-:W-:-:S07]  /*1200*/  ISETP.NE.U32.AND P0, PT, R8, 0x1, PT ;  /* 0x000000010800780c */ /* 0x000fce0003f05070 */
[----:B------:R-:W-:Y:S06]  /*1210*/  @!P1 BRA `(.L_x_68) ;  /* 0x0000000000449947 */ /* 0x000fec0003800000 */
[----:B-12---:R-:W-:-:S04]  /*1220*/  LEA R11, R7, R0, 0x7 ;  /* 0x00000000070b7211 */ /* 0x006fc800078e38ff */
        /* <DEDUP_REMOVED lines=16> */
.L_x_68:
[----:B------:R-:W-:Y:S05]  /*1330*/  @P0 EXIT ;  /* 0x000000000000094d */ /* 0x000fea0003800000 */
[----:B------:R-:W-:-:S04]  /*1340*/  LEA R7, R7, R0, 0x7 ;  /* 0x0000000007077211 */ /* 0x000fc800078e38ff */
        /* <DEDUP_REMOVED lines=9> */
.L_x_69:
        /* <DEDUP_REMOVED lines=10> */
.L_x_80:


//--------------------- .text._ZN3cub18CUB_300001_SM_10006detail8for_each13static_kernelINS2_12policy_hub_t12policy_500_tElN6thrust24THRUST_300001_SM_1000_NS8cuda_cub10__tabulate7functorINS7_6detail15normal_iteratorINS7_10device_ptrIfEEEENS7_6system6detail7generic6detail22compute_sequence_valueIfvEElEEEEvT0_T1_ --------------------------
	.section	.text._ZN3cub18CUB_300001_SM_10006detail8for_each13static_kernelINS2_12policy_hub_t12policy_500_tElN6thrust24THRUST_300001_SM_1000_NS8cuda_cub10__tabulate7functorINS7_6detail15normal_iteratorINS7_10device_ptrIfEEEENS7_6system6detail7generic6detail22compute_sequence_valueIfvEElEEEEvT0_T1_,"ax",@progbits
	.align	128
        .global         _ZN3cub18CUB_300001_SM_10006detail8for_each13static_kernelINS2_12policy_hub_t12policy_500_tElN6thrust24THRUST_300001_SM_1000_NS8cuda_cub10__tabulate7functorINS7_6detail15normal_iteratorINS7_10device_ptrIfEEEENS7_6system6detail7generic6detail22compute_sequence_valueIfvEElEEEEvT0_T1_
        .type           _ZN3cub18CUB_300001_SM_10006detail8for_each13static_kernelINS2_12policy_hub_t12policy_500_tElN6thrust24THRUST_300001_SM_1000_NS8cuda_cub10__tabulate7functorINS7_6detail15normal_iteratorINS7_10device_ptrIfEEEENS7_6system6detail7generic6detail22compute_sequence_valueIfvEElEEEEvT0_T1_,@function
        .size           _ZN3cub18CUB_300001_SM_10006detail8for_each13static_kernelINS2_12policy_hub_t12policy_500_tElN6thrust24THRUST_300001_SM_1000_NS8cuda_cub10__tabulate7functorINS7_6detail15normal_iteratorINS7_10device_ptrIfEEEENS7_6system6detail7generic6detail22compute_sequence_valueIfvEElEEEEvT0_T1_,(.L_x_81 - _ZN3cub18CUB_300001_SM_10006detail8for_each13static_kernelINS2_12policy_hub_t12policy_500_tElN6thrust24THRUST_300001_SM_1000_NS8cuda_cub10__tabulate7functorINS7_6detail15normal_iteratorINS7_10device_ptrIfEEEENS7_6system6detail7generic6detail22compute_sequence_valueIfvEElEEEEvT0_T1_)
        .other          _ZN3cub18CUB_300001_SM_10006detail8for_each13static_kernelINS2_12policy_hub_t12policy_500_tElN6thrust24THRUST_300001_SM_1000_NS8cuda_cub10__tabulate7functorINS7_6detail15normal_iteratorINS7_10device_ptrIfEEEENS7_6system6detail7generic6detail22compute_sequence_valueIfvEElEEEEvT0_T1_,@"STO_CUDA_ENTRY STV_DEFAULT"
_ZN3cub18CUB_300001_SM_10006detail8for_each13static_kernelINS2_12policy_hub_t12policy_500_tElN6thrust24THRUST_300001_SM_1000_NS8cuda_cub10__tabulate7functorINS7_6detail15normal_iteratorINS7_10device_ptrIfEEEENS7_6system6detail7generic6detail22compute_sequence_valueIfvEElEEEEvT0_T1_:
.text._ZN3cub18CUB_300001_SM_10006detail8for_each13static_kernelINS2_12policy_hub_t12policy_500_tElN6thrust24THRUST_300001_SM_1000_NS8cuda_cub10__tabulate7functorINS7_6detail15normal_iteratorINS7_10device_ptrIfEEEENS7_6system6detail7generic6detail22compute_sequence_valueIfvEElEEEEvT0_T1_:
[----:B------:R-:W-:Y:S08]  /*0000*/  LDC R1, c[0x0][0x37c] ;  /* 0x0000df00ff017b82 */ /* 0x000ff00000000800 */
[----:B------:R-:W0:Y:S01]  /*0010*/  S2UR UR4, SR_CTAID.X ;  /* 0x00000000000479c3 */ /* 0x000e220000002500 */
[----:B------:R-:W1:Y:S01]  /*0020*/  LDCU.64 UR6, c[0x0][0x380] ;  /* 0x00007000ff0677ac */ /* 0x000e620008000a00 */
[----:B------:R-:W2:Y:S01]  /*0030*/  LDCU.64 UR8, c[0x0][0x358] ;  /* 0x00006b00ff0877ac */ /* 0x000ea20008000a00 */
[----:B0-----:R-:W-:-:S04]  /*0040*/  UIMAD.WIDE.U32 UR4, UR4, 0x200, URZ ;  /* 0x00000200040478a5 */ /* 0x001fc8000f8e00ff */
[----:B-1----:R-:W-:-:S04]  /*0050*/  UIADD3 UR6, UP0, UPT, -UR4, UR6, URZ ;  /* 0x0000000604067290 */ /* 0x002fc8000ff1e1ff */
[----:B------:R-:W-:Y:S02]  /*0060*/  UIADD3.X UR7, UPT, UPT, ~UR5, UR7, URZ, UP0, !UPT ;  /* 0x0000000705077290 */ /* 0x000fe400087fe5ff */
[----:B------:R-:W-:-:S04]  /*0070*/  UISETP.GE.U32.AND UP0, UPT, UR6, 0x200, UPT ;  /* 0x000002000600788c */ /* 0x000fc8000bf06070 */
[----:B------:R-:W-:-:S09]  /*0080*/  UISETP.GE.AND.EX UP0, UPT, UR7, URZ, UPT, UP0 ;  /* 0x000000ff0700728c */ /* 0x000fd2000bf06300 */
[----:B--2---:R-:W-:Y:S05]  /*0090*/  BRA.U !UP0, `(.L_x_70) ;  /* 0x0000000108407547 */ /* 0x004fea000b800000 */
[----:B------:R-:W0:Y:S01]  /*00a0*/  S2R R4, SR_TID.X ;  /* 0x0000000000047919 */ /* 0x000e220000002100 */
[----:B------:R-:W1:Y:S01]  /*00b0*/  LDC.64 R10, c[0x0][0x390] ;  /* 0x0000e400ff0a7b82 */ /* 0x000e620000000a00 */
[----:B------:R-:W2:Y:S01]  /*00c0*/  LDCU.64 UR10, c[0x0][0x388] ;  /* 0x00007100ff0a77ac */ /* 0x000ea20008000a00 */
[----:B0-----:R-:W-:-:S05]  /*00d0*/  IADD3 R4, P0, PT, R4, UR4, RZ ;  /* 0x0000000404047c10 */ /* 0x001fca000ff1e0ff */
[----:B------:R-:W-:Y:S01]  /*00e0*/  IMAD.X R5, RZ, RZ, UR5, P0 ;  /* 0x00000005ff057e24 */ /* 0x000fe200080e06ff */
[----:B------:R-:W-:-:S03]  /*00f0*/  IADD3 R6, P0, PT, R4, 0x100, RZ ;  /* 0x0000010004067810 */ /* 0x000fc60007f1e0ff */
[----:B------:R-:W1:Y:S02]  /*0100*/  I2F.U64 R9, R4 ;  /* 0x0000000400097312 */ /* 0x000e640000301000 */
[----:B------:R-:W-:Y:S01]  /*0110*/  IMAD.X R7, RZ, RZ, R5, P0 ;  /* 0x000000ffff077224 */ /* 0x000fe200000e0605 */
[----:B--2---:R-:W-:-:S04]  /*0120*/  LEA R2, P0, R4, UR10, 0x2 ;  /* 0x0000000a04027c11 */ /* 0x004fc8000f8010ff */
[----:B------:R-:W-:Y:S01]  /*0130*/  LEA.HI.X R3, R4, UR11, R5, 0x2, P0 ;  /* 0x0000000b04037c11 */ /* 0x000fe200080f1405 */
[----:B------:R-:W0:Y:S01]  /*0140*/  I2F.U64 R7, R6 ;  /* 0x0000000600077312 */ /* 0x000e220000301000 */
[----:B-1----:R-:W-:-:S05]  /*0150*/  FFMA R9, R9, R11, R10 ;  /* 0x0000000b09097223 */ /* 0x002fca000000000a */
[----:B------:R-:W-:Y:S01]  /*0160*/  STG.E desc[UR8][R2.64], R9 ;  /* 0x0000000902007986 */ /* 0x000fe2000c101908 */
[----:B0-----:R-:W-:-:S05]  /*0170*/  FFMA R11, R7, R11, R10 ;  /* 0x0000000b070b7223 */ /* 0x001fca000000000a */
[----:B------:R-:W-:Y:S01]  /*0180*/  STG.E desc[UR8][R2.64+0x400], R11 ;  /* 0x0004000b02007986 */ /* 0x000fe2000c101908 */
[----:B------:R-:W-:Y:S05]  /*0190*/  EXIT ;  /* 0x000000000000794d */ /* 0x000fea0003800000 */
.L_x_70:
[----:B------:R-:W0:Y:S01]  /*01a0*/  S2R R2, SR_TID.X ;  /* 0x0000000000027919 */ /* 0x000e220000002100 */
[----:B------:R-:W-:Y:S01]  /*01b0*/  USHF.R.S32.HI UR7, URZ, 0x1f, UR6 ;  /* 0x0000001fff077899 */ /* 0x000fe20008011406 */
[----:B------:R-:W-:Y:S05]  /*01c0*/  BSSY.RECONVERGENT B0, `(.L_x_71) ;  /* 0x0000012000007945 */ /* 0x000fea0003800200 */
[----:B------:R-:W-:Y:S02]  /*01d0*/  IMAD.U32 R3, RZ, RZ, UR7 ;  /* 0x00000007ff037e24 */ /* 0x000fe4000f8e00ff */
[----:B------:R-:W-:Y:S01]  /*01e0*/  IMAD.U32 R4, RZ, RZ, UR7 ;  /* 0x00000007ff047e24 */ /* 0x000fe2000f8e00ff */
[C---:B0-----:R-:W-:Y:S01]  /*01f0*/  ISETP.LT.U32.AND P0, PT, R2.reuse, UR6, PT ;  /* 0x0000000602007c0c */ /* 0x041fe2000bf01070 */
[----:B------:R-:W-:-:S03]  /*0200*/  VIADD R0, R2, 0x100 ;  /* 0x0000010002007836 */ /* 0x000fc60000000000 */
[----:B------:R-:W-:Y:S02]  /*0210*/  ISETP.GT.AND.EX P0, PT, R3, RZ, PT, P0 ;  /* 0x000000ff0300720c */ /* 0x000fe40003f04300 */
[----:B------:R-:W-:-:S04]  /*0220*/  ISETP.LT.U32.AND P1, PT, R0, UR6, PT ;  /* 0x0000000600007c0c */ /* 0x000fc8000bf21070 */
[----:B------:R-:W-:-:S07]  /*0230*/  ISETP.GT.AND.EX P1, PT, R4, RZ, PT, P1 ;  /* 0x000000ff0400720c */ /* 0x000fce0003f24310 */
[----:B------:R-:W-:Y:S06]  /*0240*/  @!P0 BRA `(.L_x_72) ;  /* 0x0000000000248947 */ /* 0x000fec0003800000 */
[----:B------:R-:W-:Y:S01]  /*0250*/  IADD3 R2, P0, PT, R2, UR4, RZ ;  /* 0x0000000402027c10 */ /* 0x000fe2000ff1e0ff */
[----:B------:R-:W0:Y:S01]  /*0260*/  LDC.64 R8, c[0x0][0x390] ;  /* 0x0000e400ff087b82 */ /* 0x000e220000000a00 */
[----:B------:R-:W1:Y:S03]  /*0270*/  LDCU.64 UR10, c[0x0][0x388] ;  /* 0x00007100ff0a77ac */ /* 0x000e660008000a00 */
[----:B------:R-:W-:-:S04]  /*0280*/  IMAD.X R3, RZ, RZ, UR5, P0 ;  /* 0x00000005ff037e24 */ /* 0x000fc800080e06ff */
[----:B------:R-:W0:Y:S01]  /*0290*/  I2F.U64 R7, R2 ;  /* 0x0000000200077312 */ /* 0x000e220000301000 */
[----:B-1----:R-:W-:-:S04]  /*02a0*/  LEA R4, P0, R2, UR10, 0x2 ;  /* 0x0000000a02047c11 */ /* 0x002fc8000f8010ff */
[----:B------:R-:W-:Y:S01]  /*02b0*/  LEA.HI.X R5, R2, UR11, R3, 0x2, P0 ;  /* 0x0000000b02057c11 */ /* 0x000fe200080f1403 */
[----:B0-----:R-:W-:-:S05]  /*02c0*/  FFMA R7, R7, R9, R8 ;  /* 0x0000000907077223 */ /* 0x001fca0000000008 */
[----:B------:R0:W-:Y:S03]  /*02d0*/  STG.E desc[UR8][R4.64], R7 ;  /* 0x0000000704007986 */ /* 0x0001e6000c101908 */
.L_x_72:
[----:B------:R-:W-:Y:S05]  /*02e0*/  BSYNC.RECONVERGENT B0 ;  /* 0x0000000000007941 */ /* 0x000fea0003800200 */
.L_x_71:
[----:B------:R-:W-:Y:S05]  /*02f0*/  @!P1 EXIT ;  /* 0x000000000000994d */ /* 0x000fea0003800000 */
[----:B------:R-:W-:Y:S01]  /*0300*/  IADD3 R2, P0, PT, R0, UR4, RZ ;  /* 0x0000000400027c10 */ /* 0x000fe2000ff1e0ff */
[----:B------:R-:W1:Y:S01]  /*0310*/  LDC.64 R8, c[0x0][0x390] ;  /* 0x0000e400ff087b82 */ /* 0x000e620000000a00 */
[----:B------:R-:W2:Y:S03]  /*0320*/  LDCU.64 UR6, c[0x0][0x388] ;  /* 0x00007100ff0677ac */ /* 0x000ea60008000a00 */
[----:B------:R-:W-:-:S04]  /*0330*/  IMAD.X R3, RZ, RZ, UR5, P0 ;  /* 0x00000005ff037e24 */ /* 0x000fc800080e06ff */
[----:B0-----:R-:W1:Y:S01]  /*0340*/  I2F.U64 R7, R2 ;  /* 0x0000000200077312 */ /* 0x001e620000301000 */
[----:B--2---:R-:W-:-:S04]  /*0350*/  LEA R4, P0, R2, UR6, 0x2 ;  /* 0x0000000602047c11 */ /* 0x004fc8000f8010ff */
[----:B------:R-:W-:Y:S01]  /*0360*/  LEA.HI.X R5, R2, UR7, R3, 0x2, P0 ;  /* 0x0000000702057c11 */ /* 0x000fe200080f1403 */
[----:B-1----:R-:W-:-:S05]  /*0370*/  FFMA R7, R7, R9, R8 ;  /* 0x0000000907077223 */ /* 0x002fca0000000008 */
[----:B------:R-:W-:Y:S01]  /*0380*/  STG.E desc[UR8][R4.64], R7 ;  /* 0x0000000704007986 */ /* 0x000fe2000c101908 */
[----:B------:R-:W-:Y:S05]  /*0390*/  EXIT ;  /* 0x000000000000794d */ /* 0x000fea0003800000 */
.L_x_73:
        /* <DEDUP_REMOVED lines=14> */
.L_x_81:


//--------------------- .text._ZN3cub18CUB_300001_SM_10006detail8for_each13static_kernelINS2_12policy_hub_t12policy_500_tEmN6thrust24THRUST_300001_SM_1000_NS8cuda_cub20__uninitialized_fill7functorINS7_10device_ptrIfEEfEEEEvT0_T1_ --------------------------
	.section	.text._ZN3cub18CUB_300001_SM_10006detail8for_each13static_kernelINS2_12policy_hub_t12policy_500_tEmN6thrust24THRUST_300001_SM_1000_NS8cuda_cub20__uninitialized_fill7functorINS7_10device_ptrIfEEfEEEEvT0_T1_,"ax",@progbits
	.align	128
        .global         _ZN3cub18CUB_300001_SM_10006detail8for_each13static_kernelINS2_12policy_hub_t12policy_500_tEmN6thrust24THRUST_300001_SM_1000_NS8cuda_cub20__uninitialized_fill7functorINS7_10device_ptrIfEEfEEEEvT0_T1_
        .type           _ZN3cub18CUB_300001_SM_10006detail8for_each13static_kernelINS2_12policy_hub_t12policy_500_tEmN6thrust24THRUST_300001_SM_1000_NS8cuda_cub20__uninitialized_fill7functorINS7_10device_ptrIfEEfEEEEvT0_T1_,@function
        .size           _ZN3cub18CUB_300001_SM_10006detail8for_each13static_kernelINS2_12policy_hub_t12policy_500_tEmN6thrust24THRUST_300001_SM_1000_NS8cuda_cub20__uninitialized_fill7functorINS7_10device_ptrIfEEfEEEEvT0_T1_,(.L_x_82 - _ZN3cub18CUB_300001_SM_10006detail8for_each13static_kernelINS2_12policy_hub_t12policy_500_tEmN6thrust24THRUST_300001_SM_1000_NS8cuda_cub20__uninitialized_fill7functorINS7_10device_ptrIfEEfEEEEvT0_T1_)
        .other          _ZN3cub18CUB_300001_SM_10006detail8for_each13static_kernelINS2_12policy_hub_t12policy_500_tEmN6thrust24THRUST_300001_SM_1000_NS8cuda_cub20__uninitialized_fill7functorINS7_10device_ptrIfEEfEEEEvT0_T1_,@"STO_CUDA_ENTRY STV_DEFAULT"
_ZN3cub18CUB_300001_SM_10006detail8for_each13static_kernelINS2_12policy_hub_t12policy_500_tEmN6thrust24THRUST_300001_SM_1000_NS8cuda_cub20__uninitialized_fill7functorINS7_10device_ptrIfEEfEEEEvT0_T1_:
.text._ZN3cub18CUB_300001_SM_10006detail8for_each13static_kernelINS2_12policy_hub_t12policy_500_tEmN6thrust24THRUST_300001_SM_1000_NS8cuda_cub20__uninitialized_fill7functorINS7_10device_ptrIfEEfEEEEvT0_T1_:
        /* <DEDUP_REMOVED lines=8> */
[----:B------:R-:W-:-:S09]  /*0080*/  UISETP.GE.U32.AND.EX UP0, UPT, UR7, URZ, UPT, UP0 ;  /* 0x000000ff0700728c */ /* 0x000fd2000bf06100 */
[----:B--2---:R-:W-:Y:S05]  /*0090*/  BRA.U !UP0, `(.L_x_74) ;  /* 0x0000000108287547 */ /* 0x004fea000b800000 */
[----:B------:R-:W0:Y:S01]  /*00a0*/  S2R R0, SR_TID.X ;  /* 0x0000000000007919 */ /* 0x000e220000002100 */
[----:B------:R-:W1:Y:S01]  /*00b0*/  LDCU.64 UR6, c[0x0][0x388] ;  /* 0x00007100ff0677ac */ /* 0x000e620008000a00 */
[----:B------:R-:W2:Y:S01]  /*00c0*/  LDC R5, c[0x0][0x390] ;  /* 0x0000e400ff057b82 */ /* 0x000ea20000000800 */
[----:B0-----:R-:W-:-:S05]  /*00d0*/  IADD3 R0, P0, PT, R0, UR4, RZ ;  /* 0x0000000400007c10 */ /* 0x001fca000ff1e0ff */
[----:B------:R-:W-:Y:S01]  /*00e0*/  IMAD.X R3, RZ, RZ, UR5, P0 ;  /* 0x00000005ff037e24 */ /* 0x000fe200080e06ff */
[----:B-1----:R-:W-:-:S04]  /*00f0*/  LEA R2, P0, R0, UR6, 0x2 ;  /* 0x0000000600027c11 */ /* 0x002fc8000f8010ff */
[----:B------:R-:W-:-:S05]  /*0100*/  LEA.HI.X R3, R0, UR7, R3, 0x2, P0 ;  /* 0x0000000700037c11 */ /* 0x000fca00080f1403 */
[----:B--2---:R-:W-:Y:S04]  /*0110*/  STG.E desc[UR8][R2.64], R5 ;  /* 0x0000000502007986 */ /* 0x004fe8000c101908 */
[----:B------:R-:W-:Y:S01]  /*0120*/  STG.E desc[UR8][R2.64+0x400], R5 ;  /* 0x0004000502007986 */ /* 0x000fe2000c101908 */
[----:B------:R-:W-:Y:S05]  /*0130*/  EXIT ;  /* 0x000000000000794d */ /* 0x000fea0003800000 */
.L_x_74:
[----:B------:R-:W0:Y:S01]  /*0140*/  S2R R0, SR_TID.X ;  /* 0x0000000000007919 */ /* 0x000e220000002100 */
[----:B------:R-:W-:Y:S01]  /*0150*/  IMAD.U32 R2, RZ, RZ, UR7 ;  /* 0x00000007ff027e24 */ /* 0x000fe2000f8e00ff */
[----:B------:R-:W1:Y:S01]  /*0160*/  LDCU.64 UR10, c[0x0][0x388] ;  /* 0x00007100ff0a77ac */ /* 0x000e620008000a00 */
[----:B------:R-:W-:Y:S01]  /*0170*/  IMAD.U32 R4, RZ, RZ, UR7 ;  /* 0x00000007ff047e24 */ /* 0x000fe2000f8e00ff */
[----:B0-----:R-:W-:-:S04]  /*0180*/  ISETP.LT.U32.AND P0, PT, R0, UR6, PT ;  /* 0x0000000600007c0c */ /* 0x001fc8000bf01070 */
[----:B------:R-:W-:Y:S01]  /*0190*/  ISETP.GT.U32.AND.EX P0, PT, R2, RZ, PT, P0 ;  /* 0x000000ff0200720c */ /* 0x000fe20003f04100 */
[C---:B------:R-:W-:Y:S01]  /*01a0*/  VIADD R2, R0.reuse, 0x100 ;  /* 0x0000010000027836 */ /* 0x040fe20000000000 */
[----:B------:R-:W-:-:S04]  /*01b0*/  IADD3 R0, P2, PT, R0, UR4, RZ ;  /* 0x0000000400007c10 */ /* 0x000fc8000ff5e0ff */
[----:B------:R-:W-:Y:S01]  /*01c0*/  ISETP.LT.U32.AND P1, PT, R2, UR6, PT ;  /* 0x0000000602007c0c */ /* 0x000fe2000bf21070 */
[----:B------:R-:W-:Y:S01]  /*01d0*/  IMAD.X R3, RZ, RZ, UR5, P2 ;  /* 0x00000005ff037e24 */ /* 0x000fe200090e06ff */
[----:B-1----:R-:W-:Y:S02]  /*01e0*/  LEA R2, P2, R0, UR10, 0x2 ;  /* 0x0000000a00027c11 */ /* 0x002fe4000f8410ff */
[----:B------:R-:W-:Y:S02]  /*01f0*/  ISETP.GT.U32.AND.EX P1, PT, R4, RZ, PT, P1 ;  /* 0x000000ff0400720c */ /* 0x000fe40003f24110 */
[----:B------:R-:W-:Y:S01]  /*0200*/  LEA.HI.X R3, R0, UR11, R3, 0x2, P2 ;  /* 0x0000000b00037c11 */ /* 0x000fe200090f1403 */
[----:B------:R-:W0:Y:S04]  /*0210*/  @P0 LDC R5, c[0x0][0x390] ;  /* 0x0000e400ff050b82 */ /* 0x000e280000000800 */
[----:B0-----:R0:W-:Y:S06]  /*0220*/  @P0 STG.E desc[UR8][R2.64], R5 ;  /* 0x0000000502000986 */ /* 0x0011ec000c101908 */
[----:B------:R-:W-:Y:S05]  /*0230*/  @!P1 EXIT ;  /* 0x000000000000994d */ /* 0x000fea0003800000 */
[----:B0-----:R-:W0:Y:S02]  /*0240*/  LDC R5, c[0x0][0x390] ;  /* 0x0000e400ff057b82 */ /* 0x001e240000000800 */
[----:B0-----:R-:W-:Y:S01]  /*0250*/  STG.E desc[UR8][R2.64+0x400], R5 ;  /* 0x0004000502007986 */ /* 0x001fe2000c101908 */
[----:B------:R-:W-:Y:S05]  /*0260*/  EXIT ;  /* 0x000000000000794d */ /* 0x000fea0003800000 */
.L_x_75:
        /* <DEDUP_REMOVED lines=9> */
.L_x_82:


//--------------------- .text._ZN3cub18CUB_300001_SM_10006detail11EmptyKernelIvEEvv --------------------------
	.section	.text._ZN3cub18CUB_300001_SM_10006detail11EmptyKernelIvEEvv,"ax",@progbits
	.align	128
        .global         _ZN3cub18CUB_300001_SM_10006detail11EmptyKernelIvEEvv
        .type           _ZN3cub18CUB_300001_SM_10006detail11EmptyKernelIvEEvv,@function
        .size           _ZN3cub18CUB_300001_SM_10006detail11EmptyKernelIvEEvv,(.L_x_83 - _ZN3cub18CUB_300001_SM_10006detail11EmptyKernelIvEEvv)
        .other          _ZN3cub18CUB_300001_SM_10006detail11EmptyKernelIvEEvv,@"STO_CUDA_ENTRY STV_DEFAULT"
_ZN3cub18CUB_300001_SM_10006detail11EmptyKernelIvEEvv:
.text._ZN3cub18CUB_300001_SM_10006detail11EmptyKernelIvEEvv:
[----:B------:R-:W-:Y:S01]  /*0000*/  LDC R1, c[0x0][0x37c] ;  /* 0x0000df00ff017b82 */ /* 0x000fe20000000800 */
[----:B------:R-:W-:Y:S05]  /*0010*/  EXIT ;  /* 0x000000000000794d */ /* 0x000fea0003800000 */
.L_x_76:
        /* <DEDUP_REMOVED lines=14> */
.L_x_83:


//--------------------- .nv.global.init           --------------------------
	.section	.nv.global.init,"aw",@progbits
	.align	4
.nv.global.init:
	.type		__cudart_i2opi_f,@object
	.size		__cudart_i2opi_f,(.L_45 - __cudart_i2opi_f)
__cudart_i2opi_f:
        /*0000*/ 	.byte	0x41, 0x90, 0x43, 0x3c, 0x99, 0x95, 0x62, 0xdb, 0xc0, 0xdd, 0x34, 0xf5, 0xd1, 0x57, 0x27, 0xfc
        /*0010*/ 	.byte	0x29, 0x15, 0x44, 0x4e, 0x6e, 0x83, 0xf9, 0xa2
.L_45:


//--------------------- .nv.shared.reserved.0     --------------------------
	.section	.nv.shared.reserved.0,"aw",@nobits
	.weak		__nv_reservedSMEM_offset_0_alias
	.size		__nv_reservedSMEM_offset_0_alias, 0, 64
	.other		__nv_reservedSMEM_offset_0_alias,@"STO_CUDA_RESERVED_SHARED STV_DEFAULT"
__nv_reservedSMEM_offset_0_alias:
	.zero		0
	.zero		64


//--------------------- .nv.global                --------------------------
	.section	.nv.global,"aw",@nobits
.nv.global:
	.type		_ZN30_INTERNAL_8786c543_4_k_cu_main6thrust24THRUST_300001_SM_1000_NS12placeholders2_8E,@object
	.size		_ZN30_INTERNAL_8786c543_4_k_cu_main6thrust24THRUST_300001_SM_1000_NS12placeholders2_8E,(_ZN30_INTERNAL_8786c543_4_k_cu_main4cuda3std3__432_GLOBAL__N__8786c543_4_k_cu_main6ignoreE - _ZN30_INTERNAL_8786c543_4_k_cu_main6thrust24THRUST_300001_SM_1000_NS12placeholders2_8E)
_ZN30_INTERNAL_8786c543_4_k_cu_main6thrust24THRUST_300001_SM_1000_NS12placeholders2_8E:
	.zero		1
	.type		_ZN30_INTERNAL_8786c543_4_k_cu_main4cuda3std3__432_GLOBAL__N__8786c543_4_k_cu_main6ignoreE,@object
	.size		_ZN30_INTERNAL_8786c543_4_k_cu_main4cuda3std3__432_GLOBAL__N__8786c543_4_k_cu_main6ignoreE,(_ZN30_INTERNAL_8786c543_4_k_cu_main4cuda3std6ranges3__45__cpo4dataE - _ZN30_INTERNAL_8786c543_4_k_cu_main4cuda3std3__432_GLOBAL__N__8786c543_4_k_cu_main6ignoreE)
_ZN30_INTERNAL_8786c543_4_k_cu_main4cuda3std3__432_GLOBAL__N__8786c543_4_k_cu_main6ignoreE:
	.zero		1
	.type		_ZN30_INTERNAL_8786c543_4_k_cu_main4cuda3std6ranges3__45__cpo4dataE,@object
	.size		_ZN30_INTERNAL_8786c543_4_k_cu_main4cuda3std6ranges3__45__cpo4dataE,(_ZN30_INTERNAL_8786c543_4_k_cu_main6thrust24THRUST_300001_SM_1000_NS6system3cpp3parE - _ZN30_INTERNAL_8786c543_4_k_cu_main4cuda3std6ranges3__45__cpo4dataE)
_ZN30_INTERNAL_8786c543_4_k_cu_main4cuda3std6ranges3__45__cpo4dataE:
	.zero		1
	.type		_ZN30_INTERNAL_8786c543_4_k_cu_main6thrust24THRUST_300001_SM_1000_NS6system3cpp3parE,@object
	.size		_ZN30_INTERNAL_8786c543_4_k_cu_main6thrust24THRUST_300001_SM_1000_NS6system3cpp3parE,(_ZN30_INTERNAL_8786c543_4_k_cu_main4cuda3std3__45__cpo5beginE - _ZN30_INTERNAL_8786c543_4_k_cu_main6thrust24THRUST_300001_SM_1000_NS6system3cpp3parE)
_ZN30_INTERNAL_8786c543_4_k_cu_main6thrust24THRUST_300001_SM_1000_NS6system3cpp3parE:
	.zero		1
	.type		_ZN30_INTERNAL_8786c543_4_k_cu_main4cuda3std3__45__cpo5beginE,@object
	.size		_ZN30_INTERNAL_8786c543_4_k_cu_main4cuda3std3__45__cpo5beginE,(_ZN30_INTERNAL_8786c543_4_k_cu_main4cuda3std6ranges3__45__cpo5beginE - _ZN30_INTERNAL_8786c543_4_k_cu_main4cuda3std3__45__cpo5beginE)
_ZN30_INTERNAL_8786c543_4_k_cu_main4cuda3std3__45__cpo5beginE:
	.zero		1
	.type		_ZN30_INTERNAL_8786c543_4_k_cu_main4cuda3std6ranges3__45__cpo5beginE,@object
	.size		_ZN30_INTERNAL_8786c543_4_k_cu_main4cuda3std6ranges3__45__cpo5beginE,(_ZN30_INTERNAL_8786c543_4_k_cu_main6thrust24THRUST_300001_SM_1000_NS6deviceE - _ZN30_INTERNAL_8786c543_4_k_cu_main4cuda3std6ranges3__45__cpo5beginE)
_ZN30_INTERNAL_8786c543_4_k_cu_main4cuda3std6ranges3__45__cpo5beginE:
	.zero		1
	.type		_ZN30_INTERNAL_8786c543_4_k_cu_main6thrust24THRUST_300001_SM_1000_NS6deviceE,@object
	.size		_ZN30_INTERNAL_8786c543_4_k_cu_main6thrust24THRUST_300001_SM_1000_NS6deviceE,(_ZN30_INTERNAL_8786c543_4_k_cu_main4cuda3std3__47nulloptE - _ZN30_INTERNAL_8786c543_4_k_cu_main6thrust24THRUST_300001_SM_1000_NS6deviceE)
_ZN30_INTERNAL_8786c543_4_k_cu_main6thrust24THRUST_300001_SM_1000_NS6deviceE:
	.zero		1
	.type		_ZN30_INTERNAL_8786c543_4_k_cu_main4cuda3std3__47nulloptE,@object
	.size		_ZN30_INTERNAL_8786c543_4_k_cu_main4cuda3std3__47nulloptE,(_ZN30_INTERNAL_8786c543_4_k_cu_main4cuda3std6ranges3__45__cpo8distanceE - _ZN30_INTERNAL_8786c543_4_k_cu_main4cuda3std3__47nulloptE)
_ZN30_INTERNAL_8786c543_4_k_cu_main4cuda3std3__47nulloptE:
	.zero		1
	.type		_ZN30_INTERNAL_8786c543_4_k_cu_main4cuda3std6ranges3__45__cpo8distanceE,@object
	.size		_ZN30_INTERNAL_8786c543_4_k_cu_main4cuda3std6ranges3__45__cpo8distanceE,(_ZN30_INTERNAL_8786c543_4_k_cu_main6thrust24THRUST_300001_SM_1000_NS12placeholders2_4E - _ZN30_INTERNAL_8786c543_4_k_cu_main4cuda3std6ranges3__45__cpo8distanceE)
_ZN30_INTERNAL_8786c543_4_k_cu_main4cuda3std6ranges3__45__cpo8distanceE:
	.zero		1
	.type		_ZN30_INTERNAL_8786c543_4_k_cu_main6thrust24THRUST_300001_SM_1000_NS12placeholders2_4E,@object
	.size		_ZN30_INTERNAL_8786c543_4_k_cu_main6thrust24THRUST_300001_SM_1000_NS12placeholders2_4E,(_ZN30_INTERNAL_8786c543_4_k_cu_main4cuda3std3__45__cpo6rbeginE - _ZN30_INTERNAL_8786c543_4_k_cu_main6thrust24THRUST_300001_SM_1000_NS12placeholders2_4E)
_ZN30_INTERNAL_8786c543_4_k_cu_main6thrust24THRUST_300001_SM_1000_NS12placeholders2_4E:
	.zero		1
	.type		_ZN30_INTERNAL_8786c543_4_k_cu_main4cuda3std3__45__cpo6rbeginE,@object
	.size		_ZN30_INTERNAL_8786c543_4_k_cu_main4cuda3std3__45__cpo6rbeginE,(_ZN30_INTERNAL_8786c543_4_k_cu_main4cuda3std6ranges3__45__cpo7advanceE - _ZN30_INTERNAL_8786c543_4_k_cu_main4cuda3std3__45__cpo6rbeginE)
_ZN30_INTERNAL_8786c543_4_k_cu_main4cuda3std3__45__cpo6rbeginE:
	.zero		1
	.type		_ZN30_INTERNAL_8786c543_4_k_cu_main4cuda3std6ranges3__45__cpo7advanceE,@object
	.size		_ZN30_INTERNAL_8786c543_4_k_cu_main4cuda3std6ranges3__45__cpo7advanceE,(_ZN30_INTERNAL_8786c543_4_k_cu_main6thrust24THRUST_300001_SM_1000_NS12placeholders3_10E - _ZN30_INTERNAL_8786c543_4_k_cu_main4cuda3std6ranges3__45__cpo7advanceE)
_ZN30_INTERNAL_8786c543_4_k_cu_main4cuda3std6ranges3__45__cpo7advanceE:
	.zero		1
	.type		_ZN30_INTERNAL_8786c543_4_k_cu_main6thrust24THRUST_300001_SM_1000_NS12placeholders3_10E,@object
	.size		_ZN30_INTERNAL_8786c543_4_k_cu_main6thrust24THRUST_300001_SM_1000_NS12placeholders3_10E,(_ZN30_INTERNAL_8786c543_4_k_cu_main4cuda3std3__48in_placeE - _ZN30_INTERNAL_8786c543_4_k_cu_main6thrust24THRUST_300001_SM_1000_NS12placeholders3_10E)
_ZN30_INTERNAL_8786c543_4_k_cu_main6thrust24THRUST_300001_SM_1000_NS12placeholders3_10E:
	.zero		1
	.type		_ZN30_INTERNAL_8786c543_4_k_cu_main4cuda3std3__48in_placeE,@object
	.size		_ZN30_INTERNAL_8786c543_4_k_cu_main4cuda3std3__48in_placeE,(_ZN30_INTERNAL_8786c543_4_k_cu_main4cuda3std6ranges3__45__cpo4sizeE - _ZN30_INTERNAL_8786c543_4_k_cu_main4cuda3std3__48in_placeE)
_ZN30_INTERNAL_8786c543_4_k_cu_main4cuda3std3__48in_placeE:
	.zero		1
	.type		_ZN30_INTERNAL_8786c543_4_k_cu_main4cuda3std6ranges3__45__cpo4sizeE,@object
	.size		_ZN30_INTERNAL_8786c543_4_k_cu_main4cuda3std6ranges3__45__cpo4sizeE,(_ZN30_INTERNAL_8786c543_4_k_cu_main6thrust24THRUST_300001_SM_1000_NS12placeholders2_2E - _ZN30_INTERNAL_8786c543_4_k_cu_main4cuda3std6ranges3__45__cpo4sizeE)
_ZN30_INTERNAL_8786c543_4_k_cu_main4cuda3std6ranges3__45__cpo4sizeE:
	.zero		1
	.type		_ZN30_INTERNAL_8786c543_4_k_cu_main6thrust24THRUST_300001_SM_1000_NS12placeholders2_2E,@object
	.size		_ZN30_INTERNAL_8786c543_4_k_cu_main6thrust24THRUST_300001_SM_1000_NS12placeholders2_2E,(_ZN30_INTERNAL_8786c543_4_k_cu_main4cuda3std3__45__cpo6cbeginE - _ZN30_INTERNAL_8786c543_4_k_cu_main6thrust24THRUST_300001_SM_1000_NS12placeholders2_2E)
_ZN30_INTERNAL_8786c543_4_k_cu_main6thrust24THRUST_300001_SM_1000_NS12placeholders2_2E:
	.zero		1
	.type		_ZN30_INTERNAL_8786c543_4_k_cu_main4cuda3std3__45__cpo6cbeginE,@object
	.size		_ZN30_INTERNAL_8786c543_4_k_cu_main4cuda3std3__45__cpo6cbeginE,(_ZN30_INTERNAL_8786c543_4_k_cu_main4cuda3std6ranges3__45__cpo6cbeginE - _ZN30_INTERNAL_8786c543_4_k_cu_main4cuda3std3__45__cpo6cbeginE)
_ZN30_INTERNAL_8786c543_4_k_cu_main4cuda3std3__45__cpo6cbeginE:
	.zero		1
	.type		_ZN30_INTERNAL_8786c543_4_k_cu_main4cuda3std6ranges3__45__cpo6cbeginE,@object
	.size		_ZN30_INTERNAL_8786c543_4_k_cu_main4cuda3std6ranges3__45__cpo6cbeginE,(_ZN30_INTERNAL_8786c543_4_k_cu_main6thrust24THRUST_300001_SM_1000_NS12placeholders2_6E - _ZN30_INTERNAL_8786c543_4_k_cu_main4cuda3std6ranges3__45__cpo6cbeginE)
_ZN30_INTERNAL_8786c543_4_k_cu_main4cuda3std6ranges3__45__cpo6cbeginE:
	.zero		1
	.type		_ZN30_INTERNAL_8786c543_4_k_cu_main6thrust24THRUST_300001_SM_1000_NS12placeholders2_6E,@object
	.size		_ZN30_INTERNAL_8786c543_4_k_cu_main6thrust24THRUST_300001_SM_1000_NS12placeholders2_6E,(_ZN30_INTERNAL_8786c543_4_k_cu_main4cuda3std3__45__cpo7crbeginE - _ZN30_INTERNAL_8786c543_4_k_cu_main6thrust24THRUST_300001_SM_1000_NS12placeholders2_6E)
_ZN30_INTERNAL_8786c543_4_k_cu_main6thrust24THRUST_300001_SM_1000_NS12placeholders2_6E:
	.zero		1
	.type		_ZN30_INTERNAL_8786c543_4_k_cu_main4cuda3std3__45__cpo7crbeginE,@object
	.size		_ZN30_INTERNAL_8786c543_4_k_cu_main4cuda3std3__45__cpo7crbeginE,(_ZN30_INTERNAL_8786c543_4_k_cu_main4cuda3std6ranges3__45__cpo4nextE - _ZN30_INTERNAL_8786c543_4_k_cu_main4cuda3std3__45__cpo7crbeginE)
_ZN30_INTERNAL_8786c543_4_k_cu_main4cuda3std3__45__cpo7crbeginE:
	.zero		1
	.type		_ZN30_INTERNAL_8786c543_4_k_cu_main4cuda3std6ranges3__45__cpo4nextE,@object
	.size		_ZN30_INTERNAL_8786c543_4_k_cu_main4cuda3std6ranges3__45__cpo4nextE,(_ZN30_INTERNAL_8786c543_4_k_cu_main4cuda3std6ranges3__45__cpo4swapE - _ZN30_INTERNAL_8786c543_4_k_cu_main4cuda3std6ranges3__45__cpo4nextE)
_ZN30_INTERNAL_8786c543_4_k_cu_main4cuda3std6ranges3__45__cpo4nextE:
	.zero		1
	.type		_ZN30_INTERNAL_8786c543_4_k_cu_main4cuda3std6ranges3__45__cpo4swapE,@object
	.size		_ZN30_INTERNAL_8786c543_4_k_cu_main4cuda3std6ranges3__45__cpo4swapE,(_ZN30_INTERNAL_8786c543_4_k_cu_main6thrust24THRUST_300001_SM_1000_NS8cuda_cub10par_nosyncE - _ZN30_INTERNAL_8786c543_4_k_cu_main4cuda3std6ranges3__45__cpo4swapE)
_ZN30_INTERNAL_8786c543_4_k_cu_main4cuda3std6ranges3__45__cpo4swapE:
	.zero		1
	.type		_ZN30_INTERNAL_8786c543_4_k_cu_main6thrust24THRUST_300001_SM_1000_NS8cuda_cub10par_nosyncE,@object
	.size		_ZN30_INTERNAL_8786c543_4_k_cu_main6thrust24THRUST_300001_SM_1000_NS8cuda_cub10par_nosyncE,(_ZN30_INTERNAL_8786c543_4_k_cu_main6thrust24THRUST_300001_SM_1000_NS3seqE - _ZN30_INTERNAL_8786c543_4_k_cu_main6thrust24THRUST_300001_SM_1000_NS8cuda_cub10par_nosyncE)
_ZN30_INTERNAL_8786c543_4_k_cu_main6thrust24THRUST_300001_SM_1000_NS8cuda_cub10par_nosyncE:
	.zero		1
	.type		_ZN30_INTERNAL_8786c543_4_k_cu_main6thrust24THRUST_300001_SM_1000_NS3seqE,@object
	.size		_ZN30_INTERNAL_8786c543_4_k_cu_main6thrust24THRUST_300001_SM_1000_NS3seqE,(_ZN30_INTERNAL_8786c543_4_k_cu_main4cuda3std3__420unreachable_sentinelE - _ZN30_INTERNAL_8786c543_4_k_cu_main6thrust24THRUST_300001_SM_1000_NS3seqE)
_ZN30_INTERNAL_8786c543_4_k_cu_main6thrust24THRUST_300001_SM_1000_NS3seqE:
	.zero		1
	.type		_ZN30_INTERNAL_8786c543_4_k_cu_main4cuda3std3__420unreachable_sentinelE,@object
	.size		_ZN30_INTERNAL_8786c543_4_k_cu_main4cuda3std3__420unreachable_sentinelE,(_ZN30_INTERNAL_8786c543_4_k_cu_main4cuda3std6ranges3__45__cpo5ssizeE - _ZN30_INTERNAL_8786c543_4_k_cu_main4cuda3std3__420unreachable_sentinelE)
_ZN30_INTERNAL_8786c543_4_k_cu_main4cuda3std3__420unreachable_sentinelE:
	.zero		1
	.type		_ZN30_INTERNAL_8786c543_4_k_cu_main4cuda3std6ranges3__45__cpo5ssizeE,@object
	.size		_ZN30_INTERNAL_8786c543_4_k_cu_main4cuda3std6ranges3__45__cpo5ssizeE,(_ZN30_INTERNAL_8786c543_4_k_cu_main6thrust24THRUST_300001_SM_1000_NS12placeholders2_3E - _ZN30_INTERNAL_8786c543_4_k_cu_main4cuda3std6ranges3__45__cpo5ssizeE)
_ZN30_INTERNAL_8786c543_4_k_cu_main4cuda3std6ranges3__45__cpo5ssizeE:
	.zero		1
	.type		_ZN30_INTERNAL_8786c543_4_k_cu_main6thrust24THRUST_300001_SM_1000_NS12placeholders2_3E,@object
	.size		_ZN30_INTERNAL_8786c543_4_k_cu_main6thrust24THRUST_300001_SM_1000_NS12placeholders2_3E,(_ZN30_INTERNAL_8786c543_4_k_cu_main4cuda3std3__45__cpo4cendE - _ZN30_INTERNAL_8786c543_4_k_cu_main6thrust24THRUST_300001_SM_1000_NS12placeholders2_3E)
_ZN30_INTERNAL_8786c543_4_k_cu_main6thrust24THRUST_300001_SM_1000_NS12placeholders2_3E:
	.zero		1
	.type		_ZN30_INTERNAL_8786c543_4_k_cu_main4cuda3std3__45__cpo4cendE,@object
	.size		_ZN30_INTERNAL_8786c543_4_k_cu_main4cuda3std3__45__cpo4cendE,(_ZN30_INTERNAL_8786c543_4_k_cu_main4cuda3std6ranges3__45__cpo4cendE - _ZN30_INTERNAL_8786c543_4_k_cu_main4cuda3std3__45__cpo4cendE)
_ZN30_INTERNAL_8786c543_4_k_cu_main4cuda3std3__45__cpo4cendE:
	.zero		1
	.type		_ZN30_INTERNAL_8786c543_4_k_cu_main4cuda3std6ranges3__45__cpo4cendE,@object
	.size		_ZN30_INTERNAL_8786c543_4_k_cu_main4cuda3std6ranges3__45__cpo4cendE,(_ZN30_INTERNAL_8786c543_4_k_cu_main6thrust24THRUST_300001_SM_1000_NS12placeholders2_7E - _ZN30_INTERNAL_8786c543_4_k_cu_main4cuda3std6ranges3__45__cpo4cendE)
_ZN30_INTERNAL_8786c543_4_k_cu_main4cuda3std6ranges3__45__cpo4cendE:
	.zero		1
	.type		_ZN30_INTERNAL_8786c543_4_k_cu_main6thrust24THRUST_300001_SM_1000_NS12placeholders2_7E,@object
	.size		_ZN30_INTERNAL_8786c543_4_k_cu_main6thrust24THRUST_300001_SM_1000_NS12placeholders2_7E,(_ZN30_INTERNAL_8786c543_4_k_cu_main4cuda3std3__45__cpo5crendE - _ZN30_INTERNAL_8786c543_4_k_cu_main6thrust24THRUST_300001_SM_1000_NS12placeholders2_7E)
_ZN30_INTERNAL_8786c543_4_k_cu_main6thrust24THRUST_300001_SM_1000_NS12placeholders2_7E:
	.zero		1
	.type		_ZN30_INTERNAL_8786c543_4_k_cu_main4cuda3std3__45__cpo5crendE,@object
	.size		_ZN30_INTERNAL_8786c543_4_k_cu_main4cuda3std3__45__cpo5crendE,(_ZN30_INTERNAL_8786c543_4_k_cu_main4cuda3std6ranges3__45__cpo4prevE - _ZN30_INTERNAL_8786c543_4_k_cu_main4cuda3std3__45__cpo5crendE)
_ZN30_INTERNAL_8786c543_4_k_cu_main4cuda3std3__45__cpo5crendE:
	.zero		1
	.type		_ZN30_INTERNAL_8786c543_4_k_cu_main4cuda3std6ranges3__45__cpo4prevE,@object
	.size		_ZN30_INTERNAL_8786c543_4_k_cu_main4cuda3std6ranges3__45__cpo4prevE,(_ZN30_INTERNAL_8786c543_4_k_cu_main4cuda3std6ranges3__45__cpo9iter_moveE - _ZN30_INTERNAL_8786c543_4_k_cu_main4cuda3std6ranges3__45__cpo4prevE)
_ZN30_INTERNAL_8786c543_4_k_cu_main4cuda3std6ranges3__45__cpo4prevE:
	.zero		1
	.type		_ZN30_INTERNAL_8786c543_4_k_cu_main4cuda3std6ranges3__45__cpo9iter_moveE,@object
	.size		_ZN30_INTERNAL_8786c543_4_k_cu_main4cuda3std6ranges3__45__cpo9iter_moveE,(_ZN30_INTERNAL_8786c543_4_k_cu_main6thrust24THRUST_300001_SM_1000_NS6system6detail10sequential3seqE - _ZN30_INTERNAL_8786c543_4_k_cu_main4cuda3std6ranges3__45__cpo9iter_moveE)
_ZN30_INTERNAL_8786c543_4_k_cu_main4cuda3std6ranges3__45__cpo9iter_moveE:
	.zero		1
	.type		_ZN30_INTERNAL_8786c543_4_k_cu_main6thrust24THRUST_300001_SM_1000_NS6system6detail10sequential3seqE,@object
	.size		_ZN30_INTERNAL_8786c543_4_k_cu_main6thrust24THRUST_300001_SM_1000_NS6system6detail10sequential3seqE,(_ZN30_INTERNAL_8786c543_4_k_cu_main6thrust24THRUST_300001_SM_1000_NS12placeholders2_9E - _ZN30_INTERNAL_8786c543_4_k_cu_main6thrust24THRUST_300001_SM_1000_NS6system6detail10sequential3seqE)
_ZN30_INTERNAL_8786c543_4_k_cu_main6thrust24THRUST_300001_SM_1000_NS6system6detail10sequential3seqE:
	.zero		1
	.type		_ZN30_INTERNAL_8786c543_4_k_cu_main6thrust24THRUST_300001_SM_1000_NS12placeholders2_9E,@object
	.size		_ZN30_INTERNAL_8786c543_4_k_cu_main6thrust24THRUST_300001_SM_1000_NS12placeholders2_9E,(_ZN30_INTERNAL_8786c543_4_k_cu_main4cuda3std3__419piecewise_constructE - _ZN30_INTERNAL_8786c543_4_k_cu_main6thrust24THRUST_300001_SM_1000_NS12placeholders2_9E)
_ZN30_INTERNAL_8786c543_4_k_cu_main6thrust24THRUST_300001_SM_1000_NS12placeholders2_9E:
	.zero		1
	.type		_ZN30_INTERNAL_8786c543_4_k_cu_main4cuda3std3__419piecewise_constructE,@object
	.size		_ZN30_INTERNAL_8786c543_4_k_cu_main4cuda3std3__419piecewise_constructE,(_ZN30_INTERNAL_8786c543_4_k_cu_main4cuda3std6ranges3__45__cpo5cdataE - _ZN30_INTERNAL_8786c543_4_k_cu_main4cuda3std3__419piecewise_constructE)
_ZN30_INTERNAL_8786c543_4_k_cu_main4cuda3std3__419piecewise_constructE:
	.zero		1
	.type		_ZN30_INTERNAL_8786c543_4_k_cu_main4cuda3std6ranges3__45__cpo5cdataE,@object
	.size		_ZN30_INTERNAL_8786c543_4_k_cu_main4cuda3std6ranges3__45__cpo5cdataE,(_ZN30_INTERNAL_8786c543_4_k_cu_main6thrust24THRUST_300001_SM_1000_NS12placeholders2_1E - _ZN30_INTERNAL_8786c543_4_k_cu_main4cuda3std6ranges3__45__cpo5cdataE)
_ZN30_INTERNAL_8786c543_4_k_cu_main4cuda3std6ranges3__45__cpo5cdataE:
	.zero		1
	.type		_ZN30_INTERNAL_8786c543_4_k_cu_main6thrust24THRUST_300001_SM_1000_NS12placeholders2_1E,@object
	.size		_ZN30_INTERNAL_8786c543_4_k_cu_main6thrust24THRUST_300001_SM_1000_NS12placeholders2_1E,(_ZN30_INTERNAL_8786c543_4_k_cu_main4cuda3std3__45__cpo3endE - _ZN30_INTERNAL_8786c543_4_k_cu_main6thrust24THRUST_300001_SM_1000_NS12placeholders2_1E)
_ZN30_INTERNAL_8786c543_4_k_cu_main6thrust24THRUST_300001_SM_1000_NS12placeholders2_1E:
	.zero		1
	.type		_ZN30_INTERNAL_8786c543_4_k_cu_main4cuda3std3__45__cpo3endE,@object
	.size		_ZN30_INTERNAL_8786c543_4_k_cu_main4cuda3std3__45__cpo3endE,(_ZN30_INTERNAL_8786c543_4_k_cu_main4cuda3std6ranges3__45__cpo3endE - _ZN30_INTERNAL_8786c543_4_k_cu_main4cuda3std3__45__cpo3endE)
_ZN30_INTERNAL_8786c543_4_k_cu_main4cuda3std3__45__cpo3endE:
	.zero		1
	.type		_ZN30_INTERNAL_8786c543_4_k_cu_main4cuda3std6ranges3__45__cpo3endE,@object
	.size		_ZN30_INTERNAL_8786c543_4_k_cu_main4cuda3std6ranges3__45__cpo3endE,(_ZN30_INTERNAL_8786c543_4_k_cu_main6thrust24THRUST_300001_SM_1000_NS12placeholders2_5E - _ZN30_INTERNAL_8786c543_4_k_cu_main4cuda3std6ranges3__45__cpo3endE)
_ZN30_INTERNAL_8786c543_4_k_cu_main4cuda3std6ranges3__45__cpo3endE:
	.zero		1
	.type		_ZN30_INTERNAL_8786c543_4_k_cu_main6thrust24THRUST_300001_SM_1000_NS12placeholders2_5E,@object
	.size		_ZN30_INTERNAL_8786c543_4_k_cu_main6thrust24THRUST_300001_SM_1000_NS12placeholders2_5E,(_ZN30_INTERNAL_8786c543_4_k_cu_main4cuda3std3__45__cpo4rendE - _ZN30_INTERNAL_8786c543_4_k_cu_main6thrust24THRUST_300001_SM_1000_NS12placeholders2_5E)
_ZN30_INTERNAL_8786c543_4_k_cu_main6thrust24THRUST_300001_SM_1000_NS12placeholders2_5E:
	.zero		1
	.type		_ZN30_INTERNAL_8786c543_4_k_cu_main4cuda3std3__45__cpo4rendE,@object
	.size		_ZN30_INTERNAL_8786c543_4_k_cu_main4cuda3std3__45__cpo4rendE,(_ZN30_INTERNAL_8786c543_4_k_cu_main4cuda3std6ranges3__45__cpo9iter_swapE - _ZN30_INTERNAL_8786c543_4_k_cu_main4cuda3std3__45__cpo4rendE)
_ZN30_INTERNAL_8786c543_4_k_cu_main4cuda3std3__45__cpo4rendE:
	.zero		1
	.type		_ZN30_INTERNAL_8786c543_4_k_cu_main4cuda3std6ranges3__45__cpo9iter_swapE,@object
	.size		_ZN30_INTERNAL_8786c543_4_k_cu_main4cuda3std6ranges3__45__cpo9iter_swapE,(_ZN30_INTERNAL_8786c543_4_k_cu_main4cuda3std3__48unexpectE - _ZN30_INTERNAL_8786c543_4_k_cu_main4cuda3std6ranges3__45__cpo9iter_swapE)
_ZN30_INTERNAL_8786c543_4_k_cu_main4cuda3std6ranges3__45__cpo9iter_swapE:
	.zero		1
	.type		_ZN30_INTERNAL_8786c543_4_k_cu_main4cuda3std3__48unexpectE,@object
	.size		_ZN30_INTERNAL_8786c543_4_k_cu_main4cuda3std3__48unexpectE,(_ZN30_INTERNAL_8786c543_4_k_cu_main6thrust24THRUST_300001_SM_1000_NS8cuda_cub3parE - _ZN30_INTERNAL_8786c543_4_k_cu_main4cuda3std3__48unexpectE)
_ZN30_INTERNAL_8786c543_4_k_cu_main4cuda3std3__48unexpectE:
	.zero		1
	.type		_ZN30_INTERNAL_8786c543_4_k_cu_main6thrust24THRUST_300001_SM_1000_NS8cuda_cub3parE,@object
	.size		_ZN30_INTERNAL_8786c543_4_k_cu_main6thrust24THRUST_300001_SM_1000_NS8cuda_cub3parE,(.L_29 - _ZN30_INTERNAL_8786c543_4_k_cu_main6thrust24THRUST_300001_SM_1000_NS8cuda_cub3parE)
_ZN30_INTERNAL_8786c543_4_k_cu_main6thrust24THRUST_300001_SM_1000_NS8cuda_cub3parE:
	.zero		1
.L_29:


//--------------------- .nv.constant0._ZN3cub18CUB_300001_SM_10006detail9transform16transform_kernelINS2_10policy_hubILb1EN4cuda3std3__45tupleIJN6thrust24THRUST_300001_SM_1000_NS6detail15normal_iteratorINSA_10device_ptrIfEEEEEEEE10policy1000El11sin_functorSF_JPfEEEvT0_iT1_T2_DpNS2_10kernel_argIT3_EE --------------------------
	.section	.nv.constant0._ZN3cub18CUB_300001_SM_10006detail9transform16transform_kernelINS2_10policy_hubILb1EN4cuda3std3__45tupleIJN6thrust24THRUST_300001_SM_1000_NS6detail15normal_iteratorINSA_10device_ptrIfEEEEEEEE10policy1000El11sin_functorSF_JPfEEEvT0_iT1_T2_DpNS2_10kernel_argIT3_EE,"a",@progbits
	.sectionflags	@""
	.align	4
.nv.constant0._ZN3cub18CUB_300001_SM_10006detail9transform16transform_kernelINS2_10policy_hubILb1EN4cuda3std3__45tupleIJN6thrust24THRUST_300001_SM_1000_NS6detail15normal_iteratorINSA_10device_ptrIfEEEEEEEE10policy1000El11sin_functorSF_JPfEEEvT0_iT1_T2_DpNS2_10kernel_argIT3_EE:
	.zero		936


//--------------------- .nv.constant0._ZN3cub18CUB_300001_SM_10006detail9transform16transform_kernelINS2_10policy_hubILb1EN4cuda3std3__45tupleIJN6thrust24THRUST_300001_SM_1000_NS6detail15normal_iteratorINSA_10device_ptrIfEEEEEEEE10policy1000Ei11sin_functorSF_JPfEEEvT0_iT1_T2_DpNS2_10kernel_argIT3_EE --------------------------
	.section	.nv.constant0._ZN3cub18CUB_300001_SM_10006detail9transform16transform_kernelINS2_10policy_hubILb1EN4cuda3std3__45tupleIJN6thrust24THRUST_300001_SM_1000_NS6detail15normal_iteratorINSA_10device_ptrIfEEEEEEEE10policy1000Ei11sin_functorSF_JPfEEEvT0_iT1_T2_DpNS2_10kernel_argIT3_EE,"a",@progbits
	.sectionflags	@""
	.align	4
.nv.constant0._ZN3cub18CUB_300001_SM_10006detail9transform16transform_kernelINS2_10policy_hubILb1EN4cuda3std3__45tupleIJN6thrust24THRUST_300001_SM_1000_NS6detail15normal_iteratorINSA_10device_ptrIfEEEEEEEE10policy1000Ei11sin_functorSF_JPfEEEvT0_iT1_T2_DpNS2_10kernel_argIT3_EE:
	.zero		936


//--------------------- .nv.constant0._ZN3cub18CUB_300001_SM_10006detail9transform16transform_kernelINS2_10policy_hubILb1EN4cuda3std3__45tupleIJN6thrust24THRUST_300001_SM_1000_NS6detail15normal_iteratorINSA_10device_ptrIfEEEEEEEE10policy1000El13range_functorSF_JPfEEEvT0_iT1_T2_DpNS2_10kernel_argIT3_EE --------------------------
	.section	.nv.constant0._ZN3cub18CUB_300001_SM_10006detail9transform16transform_kernelINS2_10policy_hubILb1EN4cuda3std3__45tupleIJN6thrust24THRUST_300001_SM_1000_NS6detail15normal_iteratorINSA_10device_ptrIfEEEEEEEE10policy1000El13range_functorSF_JPfEEEvT0_iT1_T2_DpNS2_10kernel_argIT3_EE,"a",@progbits
	.sectionflags	@""
	.align	4
.nv.constant0._ZN3cub18CUB_300001_SM_10006detail9transform16transform_kernelINS2_10policy_hubILb1EN4cuda3std3__45tupleIJN6thrust24THRUST_300001_SM_1000_NS6detail15normal_iteratorINSA_10device_ptrIfEEEEEEEE10policy1000El13range_functorSF_JPfEEEvT0_iT1_T2_DpNS2_10kernel_argIT3_EE:
	.zero		936


//--------------------- .nv.constant0._ZN3cub18CUB_300001_SM_10006detail9transform16transform_kernelINS2_10policy_hubILb1EN4cuda3std3__45tupleIJN6thrust24THRUST_300001_SM_1000_NS6detail15normal_iteratorINSA_10device_ptrIfEEEEEEEE10policy1000Ei13range_functorSF_JPfEEEvT0_iT1_T2_DpNS2_10kernel_argIT3_EE --------------------------
	.section	.nv.constant0._ZN3cub18CUB_300001_SM_10006detail9transform16transform_kernelINS2_10policy_hubILb1EN4cuda3std3__45tupleIJN6thrust24THRUST_300001_SM_1000_NS6detail15normal_iteratorINSA_10device_ptrIfEEEEEEEE10policy1000Ei13range_functorSF_JPfEEEvT0_iT1_T2_DpNS2_10kernel_argIT3_EE,"a",@progbits
	.sectionflags	@""
	.align	4
.nv.constant0._ZN3cub18CUB_300001_SM_10006detail9transform16transform_kernelINS2_10policy_hubILb1EN4cuda3std3__45tupleIJN6thrust24THRUST_300001_SM_1000_NS6detail15normal_iteratorINSA_10device_ptrIfEEEEEEEE10policy1000Ei13range_functorSF_JPfEEEvT0_iT1_T2_DpNS2_10kernel_argIT3_EE:
	.zero		936


//--------------------- .nv.constant0._ZN3cub18CUB_300001_SM_10006detail8for_each13static_kernelINS2_12policy_hub_t12policy_500_tElN6thrust24THRUST_300001_SM_1000_NS8cuda_cub10__tabulate7functorINS7_6detail15normal_iteratorINS7_10device_ptrIfEEEENS7_6system6detail7generic6detail22compute_sequence_valueIfvEElEEEEvT0_T1_ --------------------------
	.section	.nv.constant0._ZN3cub18CUB_300001_SM_10006detail8for_each13static_kernelINS2_12policy_hub_t12policy_500_tElN6thrust24THRUST_300001_SM_1000_NS8cuda_cub10__tabulate7functorINS7_6detail15normal_iteratorINS7_10device_ptrIfEEEENS7_6system6detail7generic6detail22compute_sequence_valueIfvEElEEEEvT0_T1_,"a",@progbits
	.sectionflags	@""
	.align	4
.nv.constant0._ZN3cub18CUB_300001_SM_10006detail8for_each13static_kernelINS2_12policy_hub_t12policy_500_tElN6thrust24THRUST_300001_SM_1000_NS8cuda_cub10__tabulate7functorINS7_6detail15normal_iteratorINS7_10device_ptrIfEEEENS7_6system6detail7generic6detail22compute_sequence_valueIfvEElEEEEvT0_T1_:
	.zero		920


//--------------------- .nv.constant0._ZN3cub18CUB_300001_SM_10006detail8for_each13static_kernelINS2_12policy_hub_t12policy_500_tEmN6thrust24THRUST_300001_SM_1000_NS8cuda_cub20__uninitialized_fill7functorINS7_10device_ptrIfEEfEEEEvT0_T1_ --------------------------
	.section	.nv.constant0._ZN3cub18CUB_300001_SM_10006detail8for_each13static_kernelINS2_12policy_hub_t12policy_500_tEmN6thrust24THRUST_300001_SM_1000_NS8cuda_cub20__uninitialized_fill7functorINS7_10device_ptrIfEEfEEEEvT0_T1_,"a",@progbits
	.sectionflags	@""
	.align	4
.nv.constant0._ZN3cub18CUB_300001_SM_10006detail8for_each13static_kernelINS2_12policy_hub_t12policy_500_tEmN6thrust24THRUST_300001_SM_1000_NS8cuda_cub20__uninitialized_fill7functorINS7_10device_ptrIfEEfEEEEvT0_T1_:
	.zero		920


//--------------------- .nv.constant0._ZN3cub18CUB_300001_SM_10006detail11EmptyKernelIvEEvv --------------------------
	.section	.nv.constant0._ZN3cub18CUB_300001_SM_10006detail11EmptyKernelIvEEvv,"a",@progbits
	.sectionflags	@""
	.align	4
.nv.constant0._ZN3cub18CUB_300001_SM_10006detail11EmptyKernelIvEEvv:
	.zero		896


//--------------------- SYMBOLS --------------------------

	.type		.nv.reservedSmem.offset0,@object
	.size		.nv.reservedSmem.offset0,0x4
